// auto-generated by cutlass_sweep.fmha — config: {"arch": "sm_90", "dtype": "bf16", "head_dim": 128, "mask": "residual", "schedule": "cooperative", "tile_kv": 128, "tile_q": 128}
#include "cutlass/cutlass.h"
#include "cute/tensor.hpp"
#include "cutlass/device_kernel.h"
#include "cutlass/kernel_hardware_info.h"
#include "88_hopper_fmha/collective/fmha_fusion.hpp"
#include "88_hopper_fmha/kernel/fmha_kernel_builder.hpp"

using namespace cute;
using Element = cutlass::bfloat16_t;
using TileShape = Shape<_128, _128, _128>;
using StrideQ = cute::tuple<int, _1, cute::tuple<int, int>>;
using StrideK = cute::tuple<int, _1, cute::tuple<int, int>>;
using StrideV = cute::tuple<int, cute::_1, cute::tuple<int, int>>;

using Kernel = typename cutlass::fmha::kernel::FmhaBuilder<
    Element, float, float,
    TileShape, StrideQ, StrideK, StrideV,
    cutlass::fmha::collective::ResidualFusion,
    cutlass::gemm::KernelTmaWarpSpecializedCooperative
  >::Kernel;

auto* _anchor = &cutlass::device_kernel<Kernel>;


// ===== COMPILED SASS (sm_90a) =====

	.target	sm_90a

	.elftype	@"ET_EXEC"


//--------------------- .note.nv.tkinfo           --------------------------
	.section	.note.nv.tkinfo,"",@"SHT_NOTE"
	.sectionflags	@"SHF_NOTE_NV_TKINFO"
	.tkinfo
        /*0018*/ 	.word	0x00000002
        /*0030*/ 	.string	""
        /*0030*/ 	.string	"ptxas"
        /*0030*/ 	.string	"Cuda compilation tools, release 13.0, V13.0.88"
        /*0030*/ 	.string	"Build cuda_13.0.r13.0/compiler.36424714_0"
        /*0030*/ 	.string	"-arch sm_90a -m 64 "



//--------------------- .note.nv.cuinfo           --------------------------
	.section	.note.nv.cuinfo,"",@"SHT_NOTE"
	.sectionflags	@"SHF_NOTE_NV_CUINFO"
        /*0018*/ 	.short	0x0002
        /*001a*/ 	.short	0x005a
        /*001c*/ 	.short	0x0082
	.zero		2


//--------------------- .nv.info                  --------------------------
	.section	.nv.info,"",@"SHT_CUDA_INFO"
	.align	4


	//----- nvinfo : EIATTR_REGCOUNT
	.align		4
        /*0000*/ 	.byte	0x04, 0x2f
        /*0002*/ 	.short	(.L_16 - .L_15)
	.align		4
.L_15:
        /*0004*/ 	.word	index@(_ZN7cutlass13device_kernelINS_4fmha6kernel28FmhaKernelTmaWarpSpecializedINS1_10collective30FmhaMainloopTmaWarpSpecializedINS_10bfloat16_tEffN4cute5tupleIJNS7_1CILi128EEESA_SA_EEENS8_IJiNS9_ILi1EEENS8_IJiiEEEEEESE_SE_NS4_14ResidualFusionEJEEENS4_15FmhaFwdEpilogueIS6_fNS8_IJNS9_ILi64EEESA_SA_EEEEENS2_23IndividualTileSchedulerEJEEEEEvNT_6ParamsE)
        /*0008*/ 	.word	0x000000a8


	//----- nvinfo : EIATTR_FRAME_SIZE
	.align		4
.L_16:
        /*000c*/ 	.byte	0x04, 0x11
        /*000e*/ 	.short	(.L_18 - .L_17)
	.align		4
.L_17:
        /*0010*/ 	.word	index@($__internal_0_$__cuda_sm20_rcp_rn_f32_slowpath)
        /*0014*/ 	.word	0x00000000


	//----- nvinfo : EIATTR_FRAME_SIZE
	.align		4
.L_18:
        /*0018*/ 	.byte	0x04, 0x11
        /*001a*/ 	.short	(.L_20 - .L_19)
	.align		4
.L_19:
        /*001c*/ 	.word	index@(_ZN7cutlass13device_kernelINS_4fmha6kernel28FmhaKernelTmaWarpSpecializedINS1_10collective30FmhaMainloopTmaWarpSpecializedINS_10bfloat16_tEffN4cute5tupleIJNS7_1CILi128EEESA_SA_EEENS8_IJiNS9_ILi1EEENS8_IJiiEEEEEESE_SE_NS4_14ResidualFusionEJEEENS4_15FmhaFwdEpilogueIS6_fNS8_IJNS9_ILi64EEESA_SA_EEEEENS2_23IndividualTileSchedulerEJEEEEEvNT_6ParamsE)
        /*0020*/ 	.word	0x00000000


	//----- nvinfo : EIATTR_MIN_STACK_SIZE
	.align		4
.L_20:
        /*0024*/ 	.byte	0x04, 0x12
        /*0026*/ 	.short	(.L_22 - .L_21)
	.align		4
.L_21:
        /*0028*/ 	.word	index@(_ZN7cutlass13device_kernelINS_4fmha6kernel28FmhaKernelTmaWarpSpecializedINS1_10collective30FmhaMainloopTmaWarpSpecializedINS_10bfloat16_tEffN4cute5tupleIJNS7_1CILi128EEESA_SA_EEENS8_IJiNS9_ILi1EEENS8_IJiiEEEEEESE_SE_NS4_14ResidualFusionEJEEENS4_15FmhaFwdEpilogueIS6_fNS8_IJNS9_ILi64EEESA_SA_EEEEENS2_23IndividualTileSchedulerEJEEEEEvNT_6ParamsE)
        /*002c*/ 	.word	0x00000000
.L_22:


//--------------------- .nv.compat                --------------------------
	.section	.nv.compat,"",@"SHT_CUDA_COMPAT_INFO"
	.align	4
        /*0000*/ 	.byte	0x02, 0x09, 0x01, 0x00, 0x02, 0x02, 0x04, 0x00, 0x02, 0x05, 0x05, 0x00, 0x03, 0x07, 0x01, 0x01
        /*0010*/ 	.byte	0x02, 0x03, 0x01, 0x00, 0x02, 0x06, 0x01, 0x00, 0x04, 0x0b, 0x08, 0x00, 0x00, 0x00, 0x00, 0x00
        /*0020*/ 	.byte	0x00, 0x00, 0x00, 0x00


//--------------------- .nv.info._ZN7cutlass13device_kernelINS_4fmha6kernel28FmhaKernelTmaWarpSpecializedINS1_10collective30FmhaMainloopTmaWarpSpecializedINS_10bfloat16_tEffN4cute5tupleIJNS7_1CILi128EEESA_SA_EEENS8_IJiNS9_ILi1EEENS8_IJiiEEEEEESE_SE_NS4_14ResidualFusionEJEEENS4_15FmhaFwdEpilogueIS6_fNS8_IJNS9_ILi64EEESA_SA_EEEEENS2_23IndividualTileSchedulerEJEEEEEvNT_6ParamsE --------------------------
	.section	.nv.info._ZN7cutlass13device_kernelINS_4fmha6kernel28FmhaKernelTmaWarpSpecializedINS1_10collective30FmhaMainloopTmaWarpSpecializedINS_10bfloat16_tEffN4cute5tupleIJNS7_1CILi128EEESA_SA_EEENS8_IJiNS9_ILi1EEENS8_IJiiEEEEEESE_SE_NS4_14ResidualFusionEJEEENS4_15FmhaFwdEpilogueIS6_fNS8_IJNS9_ILi64EEESA_SA_EEEEENS2_23IndividualTileSchedulerEJEEEEEvNT_6ParamsE,"",@"SHT_CUDA_INFO"
	.sectionflags	@""
	.align	4


	//----- nvinfo : EIATTR_CUDA_API_VERSION
	.align		4
        /*0000*/ 	.byte	0x04, 0x37
        /*0002*/ 	.short	(.L_24 - .L_23)
.L_23:
        /*0004*/ 	.word	0x00000082


	//----- nvinfo : EIATTR_KPARAM_INFO
	.align		4
.L_24:
        /*0008*/ 	.byte	0x04, 0x17
        /*000a*/ 	.short	(.L_26 - .L_25)
.L_25:
        /*000c*/ 	.word	0x00000000
        /*0010*/ 	.short	0x0000
        /*0012*/ 	.short	0x0070
        /*0014*/ 	.byte	0x00, 0xf0, 0x01, 0x20


	//----- nvinfo : EIATTR_SPARSE_MMA_MASK
	.align		4
.L_26:
        /*0018*/ 	.byte	0x03, 0x50
        /*001a*/ 	.short	0x0000


	//----- nvinfo : EIATTR_MAXREG_COUNT
	.align		4
        /*001c*/ 	.byte	0x03, 0x1b
        /*001e*/ 	.short	0x00a8


	//----- nvinfo : EIATTR_NUM_BARRIERS
	.align		4
        /*0020*/ 	.byte	0x02, 0x4c
        /*0022*/ 	.byte	0x02
	.zero		1


	//----- nvinfo : EIATTR_EXTERNS
	.align		4
        /*0024*/ 	.byte	0x04, 0x0f
        /*0026*/ 	.short	(.L_28 - .L_27)


	//   ....[0]....
	.align		4
.L_27:
        /*0028*/ 	.word	index@(__assertfail)


	//----- nvinfo : EIATTR_MERCURY_ISA_VERSION
	.align		4
.L_28:
        /*002c*/ 	.byte	0x03, 0x5f
        /*002e*/ 	.short	0x0101


	//----- nvinfo : EIATTR_INT_WARP_WIDE_INSTR_OFFSETS
	.align		4
        /*0030*/ 	.byte	0x04, 0x31
        /*0032*/ 	.short	(.L_30 - .L_29)


	//   ....[0]....
.L_29:
        /*0034*/ 	.word	0x000006f0


	//   ....[1]....
        /*0038*/ 	.word	0x00000700


	//   ....[2]....
        /*003c*/ 	.word	0x00000710


	//   ....[3]....
        /*0040*/ 	.word	0x00000720


	//   ....[4]....
        /*0044*/ 	.word	0x00000790


	//----- nvinfo : EIATTR_COOP_GROUP_MASK_REGIDS
	.align		4
.L_30:
        /*0048*/ 	.byte	0x04, 0x29
        /*004a*/ 	.short	(.L_32 - .L_31)


	//   ....[0]....
.L_31:
        /*004c*/ 	.word	0xffffffff


	//   ....[1]....
        /*0050*/ 	.word	0xffffffff


	//   ....[2]....
        /*0054*/ 	.word	0xffffffff


	//   ....[3]....
        /*0058*/ 	.word	0xffffffff


	//   ....[4]....
        /*005c*/ 	.word	0xffffffff


	//   ....[5]....
        /*0060*/ 	.word	0xffffffff


	//   ....[6]....
        /*0064*/ 	.word	0xffffffff


	//   ....[7]....
        /*0068*/ 	.word	0xffffffff


	//   ....[8]....
        /*006c*/ 	.word	0xffffffff


	//   ....[9]....
        /*0070*/ 	.word	0xffffffff


	//   ....[10]....
        /*0074*/ 	.word	0xffffffff


	//   ....[11]....
        /*0078*/ 	.word	0xffffffff


	//   ....[12]....
        /*007c*/ 	.word	0xffffffff


	//   ....[13]....
        /*0080*/ 	.word	0xffffffff


	//   ....[14]....
        /*0084*/ 	.word	0xffffffff


	//   ....[15]....
        /*0088*/ 	.word	0xffffffff


	//   ....[16]....
        /*008c*/ 	.word	0xffffffff


	//   ....[17]....
        /*0090*/ 	.word	0xffffffff


	//   ....[18]....
        /*0094*/ 	.word	0xffffffff


	//   ....[19]....
        /*0098*/ 	.word	0xffffffff


	//   ....[20]....
        /*009c*/ 	.word	0xffffffff


	//   ....[21]....
        /*00a0*/ 	.word	0xffffffff


	//----- nvinfo : EIATTR_COOP_GROUP_INSTR_OFFSETS
	.align		4
.L_32:
        /*00a4*/ 	.byte	0x04, 0x28
        /*00a6*/ 	.short	(.L_34 - .L_33)


	//   ....[0]....
.L_33:
        /*00a8*/ 	.word	0x00000050


	//   ....[1]....
        /*00ac*/ 	.word	0x00000080


	//   ....[2]....
        /*00b0*/ 	.word	0x000001b0


	//   ....[3]....
        /*00b4*/ 	.word	0x00000370


	//   ....[4]....
        /*00b8*/ 	.word	0x00000530


	//   ....[5]....
        /*00bc*/ 	.word	0x00000690


	//   ....[6]....
        /*00c0*/ 	.word	0x00001ff0


	//   ....[7]....
        /*00c4*/ 	.word	0x000020d0


	//   ....[8]....
        /*00c8*/ 	.word	0x00002110


	//   ....[9]....
        /*00cc*/ 	.word	0x000021a0


	//   ....[10]....
        /*00d0*/ 	.word	0x000049a0


	//   ....[11]....
        /*00d4*/ 	.word	0x000049c0


	//   ....[12]....
        /*00d8*/ 	.word	0x00005260


	//   ....[13]....
        /*00dc*/ 	.word	0x00005390


	//   ....[14]....
        /*00e0*/ 	.word	0x00007da0


	//   ....[15]....
        /*00e4*/ 	.word	0x00007ea0


	//   ....[16]....
        /*00e8*/ 	.word	0x00008720


	//   ....[17]....
        /*00ec*/ 	.word	0x00008850


	//   ....[18]....
        /*00f0*/ 	.word	0x0000a540


	//   ....[19]....
        /*00f4*/ 	.word	0x0000a570


	//   ....[20]....
        /*00f8*/ 	.word	0x0000a5d0


	//   ....[21]....
        /*00fc*/ 	.word	0x0000a5e0


	//----- nvinfo : EIATTR_REG_RECONFIG
	.align		4
.L_34:
        /*0100*/ 	.byte	0x01, 0x54
	.zero		2


	//----- nvinfo : EIATTR_SYSCALL_OFFSETS
	.align		4
        /*0104*/ 	.byte	0x04, 0x46
        /*0106*/ 	.short	(.L_36 - .L_35)


	//   ....[0]....
.L_35:
        /*0108*/ 	.word	0x0000b1a0


	//   ....[1]....
        /*010c*/ 	.word	0x0000b300


	//----- nvinfo : EIATTR_MBARRIER_INSTR_OFFSETS
	.align		4
.L_36:
        /*0110*/ 	.byte	0x04, 0x39
        /*0112*/ 	.short	(.L_38 - .L_37)


	//   ....[0]....
.L_37:
        /*0114*/ 	.word	0x00000320
        /*0118*/ 	.word	0x000000ff
        /*011c*/ 	.word	0x00030050
        /*0120*/ 	.short	0x0100
        /*0122*/ 	.byte	0x06
	.zero		1


	//   ....[1]....
        /*0124*/ 	.word	0x00000330
        /*0128*/ 	.word	0x000000ff
        /*012c*/ 	.word	0x00030060
        /*0130*/ 	.short	0x0100
        /*0132*/ 	.byte	0x06
	.zero		1


	//   ....[2]....
        /*0134*/ 	.word	0x00000340
        /*0138*/ 	.word	0x000000ff
        /*013c*/ 	.word	0x00030058
        /*0140*/ 	.short	0x0100
        /*0142*/ 	.byte	0x06
	.zero		1


	//   ....[3]....
        /*0144*/ 	.word	0x00000350
        /*0148*/ 	.word	0x000000ff
        /*014c*/ 	.word	0x00030068
        /*0150*/ 	.short	0x0100
        /*0152*/ 	.byte	0x06
	.zero		1


	//   ....[4]....
        /*0154*/ 	.word	0x00000480
        /*0158*/ 	.word	0x000000ff
        /*015c*/ 	.word	0x00030000
        /*0160*/ 	.short	0x0100
        /*0162*/ 	.byte	0x06
	.zero		1


	//   ....[5]....
        /*0164*/ 	.word	0x00000490
        /*0168*/ 	.word	0x000000ff
        /*016c*/ 	.word	0x00030028
        /*0170*/ 	.short	0x0100
        /*0172*/ 	.byte	0x06
	.zero		1


	//   ....[6]....
        /*0174*/ 	.word	0x000004a0
        /*0178*/ 	.word	0x000000ff
        /*017c*/ 	.word	0x00030008
        /*0180*/ 	.short	0x0100
        /*0182*/ 	.byte	0x06
	.zero		1


	//   ....[7]....
        /*0184*/ 	.word	0x000004b0
        /*0188*/ 	.word	0x000000ff
        /*018c*/ 	.word	0x00030030
        /*0190*/ 	.short	0x0100
        /*0192*/ 	.byte	0x06
	.zero		1


	//   ....[8]....
        /*0194*/ 	.word	0x000004c0
        /*0198*/ 	.word	0x000000ff
        /*019c*/ 	.word	0x00030010
        /*01a0*/ 	.short	0x0100
        /*01a2*/ 	.byte	0x06
	.zero		1


	//   ....[9]....
        /*01a4*/ 	.word	0x000004d0
        /*01a8*/ 	.word	0x000000ff
        /*01ac*/ 	.word	0x00030038
        /*01b0*/ 	.short	0x0100
        /*01b2*/ 	.byte	0x06
	.zero		1


	//   ....[10]....
        /*01b4*/ 	.word	0x000004e0
        /*01b8*/ 	.word	0x000000ff
        /*01bc*/ 	.word	0x00030018
        /*01c0*/ 	.short	0x0100
        /*01c2*/ 	.byte	0x06
	.zero		1


	//   ....[11]....
        /*01c4*/ 	.word	0x000004f0
        /*01c8*/ 	.word	0x000000ff
        /*01cc*/ 	.word	0x00030040
        /*01d0*/ 	.short	0x0100
        /*01d2*/ 	.byte	0x06
	.zero		1


	//   ....[12]....
        /*01d4*/ 	.word	0x00000500
        /*01d8*/ 	.word	0x000000ff
        /*01dc*/ 	.word	0x00030020
        /*01e0*/ 	.short	0x0100
        /*01e2*/ 	.byte	0x06
	.zero		1


	//   ....[13]....
        /*01e4*/ 	.word	0x00000510
        /*01e8*/ 	.word	0x000000ff
        /*01ec*/ 	.word	0x00030048
        /*01f0*/ 	.short	0x0100
        /*01f2*/ 	.byte	0x06
	.zero		1


	//   ....[14]....
        /*01f4*/ 	.word	0x00000640
        /*01f8*/ 	.word	0x000000ff
        /*01fc*/ 	.word	0x00030070
        /*0200*/ 	.short	0x0100
        /*0202*/ 	.byte	0x06
	.zero		1


	//   ....[15]....
        /*0204*/ 	.word	0x00000650
        /*0208*/ 	.word	0x000000ff
        /*020c*/ 	.word	0x00030080
        /*0210*/ 	.short	0x0100
        /*0212*/ 	.byte	0x06
	.zero		1


	//   ....[16]....
        /*0214*/ 	.word	0x00000660
        /*0218*/ 	.word	0x000000ff
        /*021c*/ 	.word	0x00030078
        /*0220*/ 	.short	0x0100
        /*0222*/ 	.byte	0x06
	.zero		1


	//   ....[17]....
        /*0224*/ 	.word	0x00000670
        /*0228*/ 	.word	0x000000ff
        /*022c*/ 	.word	0x00030088
        /*0230*/ 	.short	0x0100
        /*0232*/ 	.byte	0x06
	.zero		1


	//   ....[18]....
        /*0234*/ 	.word	0x000007b0
        /*0238*/ 	.word	0x000000ff
        /*023c*/ 	.word	0x00030090
        /*0240*/ 	.short	0x0100
        /*0242*/ 	.byte	0x06
	.zero		1


	//   ....[19]....
        /*0244*/ 	.word	0x000007c0
        /*0248*/ 	.word	0x000000ff
        /*024c*/ 	.word	0x00030098
        /*0250*/ 	.short	0x0100
        /*0252*/ 	.byte	0x06
	.zero		1


	//   ....[20]....
        /*0254*/ 	.word	0x000007d0
        /*0258*/ 	.word	0x000000ff
        /*025c*/ 	.word	0x000300a0
        /*0260*/ 	.short	0x0100
        /*0262*/ 	.byte	0x06
	.zero		1


	//   ....[21]....
        /*0264*/ 	.word	0x000007e0
        /*0268*/ 	.word	0x000000ff
        /*026c*/ 	.word	0x000300a8
        /*0270*/ 	.short	0x0100
        /*0272*/ 	.byte	0x06
	.zero		1


	//   ....[22]....
        /*0274*/ 	.word	0x000008e0
        /*0278*/ 	.word	0x000000ff
        /*027c*/ 	.word	0x000300c0
        /*0280*/ 	.short	0x0100
        /*0282*/ 	.byte	0x06
	.zero		1


	//   ....[23]....
        /*0284*/ 	.word	0x000008f0
        /*0288*/ 	.word	0x000000ff
        /*028c*/ 	.word	0x000300e0
        /*0290*/ 	.short	0x0100
        /*0292*/ 	.byte	0x06
	.zero		1


	//   ....[24]....
        /*0294*/ 	.word	0x00000900
        /*0298*/ 	.word	0x000000ff
        /*029c*/ 	.word	0x000300c8
        /*02a0*/ 	.short	0x0100
        /*02a2*/ 	.byte	0x06
	.zero		1


	//   ....[25]....
        /*02a4*/ 	.word	0x00000910
        /*02a8*/ 	.word	0x000000ff
        /*02ac*/ 	.word	0x000300e8
        /*02b0*/ 	.short	0x0100
        /*02b2*/ 	.byte	0x06
	.zero		1


	//   ....[26]....
        /*02b4*/ 	.word	0x00000920
        /*02b8*/ 	.word	0x000000ff
        /*02bc*/ 	.word	0x000300d0
        /*02c0*/ 	.short	0x0100
        /*02c2*/ 	.byte	0x06
	.zero		1


	//   ....[27]....
        /*02c4*/ 	.word	0x00000930
        /*02c8*/ 	.word	0x000000ff
        /*02cc*/ 	.word	0x000300f0
        /*02d0*/ 	.short	0x0100
        /*02d2*/ 	.byte	0x06
	.zero		1


	//   ....[28]....
        /*02d4*/ 	.word	0x00000940
        /*02d8*/ 	.word	0x000000ff
        /*02dc*/ 	.word	0x000300d8
        /*02e0*/ 	.short	0x0100
        /*02e2*/ 	.byte	0x06
	.zero		1


	//   ....[29]....
        /*02e4*/ 	.word	0x00000950
        /*02e8*/ 	.word	0x000000ff
        /*02ec*/ 	.word	0x000300f8
        /*02f0*/ 	.short	0x0100
        /*02f2*/ 	.byte	0x06
	.zero		1


	//   ....[30]....
        /*02f4*/ 	.word	0x00000dd0
        /*02f8*/ 	.word	0x000000ff
        /*02fc*/ 	.word	0x00030050
        /*0300*/ 	.short	0x010a
        /*0302*/ 	.byte	0x08
	.zero		1


	//   ....[31]....
        /*0304*/ 	.word	0x00000e50
        /*0308*/ 	.word	0x000000ff
        /*030c*/ 	.word	0x00030000
        /*0310*/ 	.short	0x010a
        /*0312*/ 	.byte	0x25
	.zero		1


	//   ....[32]....
        /*0314*/ 	.word	0x00000ea0
        /*0318*/ 	.word	0x000000ff
        /*031c*/ 	.word	0xfffffff8
        /*0320*/ 	.short	0x010a
        /*0322*/ 	.byte	0x05
	.zero		1


	//   ....[33]....
        /*0324*/ 	.word	0x00003df0
        /*0328*/ 	.word	0x00000019
        /*032c*/ 	.word	0x00000000
        /*0330*/ 	.short	0x0101
        /*0332*/ 	.byte	0x0b
	.zero		1


	//   ....[34]....
        /*0334*/ 	.word	0x00003fd0
        /*0338*/ 	.word	0x000000ff
        /*033c*/ 	.word	0x00030008
        /*0340*/ 	.short	0x010a
        /*0342*/ 	.byte	0x25
	.zero		1


	//   ....[35]....
        /*0344*/ 	.word	0x00004300
        /*0348*/ 	.word	0x000000ff
        /*034c*/ 	.word	0x00000000
        /*0350*/ 	.short	0x0101
        /*0352*/ 	.byte	0x0a
	.zero		1


	//   ....[36]....
        /*0354*/ 	.word	0x00004470
        /*0358*/ 	.word	0x000000ff
        /*035c*/ 	.word	0x00030000
        /*0360*/ 	.short	0x010a
        /*0362*/ 	.byte	0x0a
	.zero		1


	//   ....[37]....
        /*0364*/ 	.word	0x00006650
        /*0368*/ 	.word	0x000000ff
        /*036c*/ 	.word	0x00030000
        /*0370*/ 	.short	0x010a
        /*0372*/ 	.byte	0x0a
	.zero		1


	//   ....[38]....
        /*0374*/ 	.word	0x00006b70
        /*0378*/ 	.word	0x000000ff
        /*037c*/ 	.word	0x00030000
        /*0380*/ 	.short	0x010a
        /*0382*/ 	.byte	0x0a
	.zero		1


	//   ....[39]....
        /*0384*/ 	.word	0x00006e70
        /*0388*/ 	.word	0x000000ff
        /*038c*/ 	.word	0x00000000
        /*0390*/ 	.short	0x0101
        /*0392*/ 	.byte	0x0a
	.zero		1


	//   ....[40]....
        /*0394*/ 	.word	0x00006f20
        /*0398*/ 	.word	0x000000ff
        /*039c*/ 	.word	0x00000000
        /*03a0*/ 	.short	0x0101
        /*03a2*/ 	.byte	0x0a
	.zero		1


	//   ....[41]....
        /*03a4*/ 	.word	0x000070d0
        /*03a8*/ 	.word	0x000000ff
        /*03ac*/ 	.word	0x00030000
        /*03b0*/ 	.short	0x010a
        /*03b2*/ 	.byte	0x0a
	.zero		1


	//   ....[42]....
        /*03b4*/ 	.word	0x00009b10
        /*03b8*/ 	.word	0x000000ff
        /*03bc*/ 	.word	0x00030000
        /*03c0*/ 	.short	0x010a
        /*03c2*/ 	.byte	0x0a
	.zero		1


	//   ....[43]....
        /*03c4*/ 	.word	0x0000a080
        /*03c8*/ 	.word	0x000000ff
        /*03cc*/ 	.word	0x00030000
        /*03d0*/ 	.short	0x010a
        /*03d2*/ 	.byte	0x0a
	.zero		1


	//   ....[44]....
        /*03d4*/ 	.word	0x0000a380
        /*03d8*/ 	.word	0x000000ff
        /*03dc*/ 	.word	0x00000000
        /*03e0*/ 	.short	0x0101
        /*03e2*/ 	.byte	0x0a
	.zero		1


	//   ....[45]....
        /*03e4*/ 	.word	0x0000a430
        /*03e8*/ 	.word	0x000000ff
        /*03ec*/ 	.word	0x00000000
        /*03f0*/ 	.short	0x0101
        /*03f2*/ 	.byte	0x0a
	.zero		1


	//   ....[46]....
        /*03f4*/ 	.word	0x0000abd0
        /*03f8*/ 	.word	0x000000ff
        /*03fc*/ 	.word	0x00000008
        /*0400*/ 	.short	0x010a
        /*0402*/ 	.byte	0x05
	.zero		1


	//   ....[47]....
        /*0404*/ 	.word	0x0000c140
        /*0408*/ 	.word	0x00000000
        /*040c*/ 	.word	0x00030090
        /*0410*/ 	.short	0x0101
        /*0412*/ 	.byte	0x25
	.zero		1


	//   ....[48]....
        /*0414*/ 	.word	0x0000c290
        /*0418*/ 	.word	0x00000004
        /*041c*/ 	.word	0x00030060
        /*0420*/ 	.short	0x010a
        /*0422*/ 	.byte	0x3f
	.zero		1


	//   ....[49]....
        /*0424*/ 	.word	0x0000c540
        /*0428*/ 	.word	0x00000005
        /*042c*/ 	.word	0x00030028
        /*0430*/ 	.short	0x010a
        /*0432*/ 	.byte	0x3f
	.zero		1


	//   ....[50]....
        /*0434*/ 	.word	0x0000c7f0
        /*0438*/ 	.word	0x00000005
        /*043c*/ 	.word	0x00030060
        /*0440*/ 	.short	0x010a
        /*0442*/ 	.byte	0x3f
	.zero		1


	//   ....[51]....
        /*0444*/ 	.word	0x0000cad0
        /*0448*/ 	.word	0x00000004
        /*044c*/ 	.word	0x00030028
        /*0450*/ 	.short	0x010a
        /*0452*/ 	.byte	0x3f
	.zero		1


	//   ....[52]....
        /*0454*/ 	.word	0x0000ce70
        /*0458*/ 	.word	0x00000006
        /*045c*/ 	.word	0x00030028
        /*0460*/ 	.short	0x010a
        /*0462*/ 	.byte	0x3f
	.zero		1


	//   ....[53]....
        /*0464*/ 	.word	0x0000d150
        /*0468*/ 	.word	0x00000006
        /*046c*/ 	.word	0x00030028
        /*0470*/ 	.short	0x010a
        /*0472*/ 	.byte	0x3f
	.zero		1


	//   ....[54]....
        /*0474*/ 	.word	0x0000d420
        /*0478*/ 	.word	0x00000005
        /*047c*/ 	.word	0x00030050
        /*0480*/ 	.short	0x010a
        /*0482*/ 	.byte	0x3f
	.zero		1


	//   ....[55]....
        /*0484*/ 	.word	0x0000d480
        /*0488*/ 	.word	0x00000005
        /*048c*/ 	.word	0x00030000
        /*0490*/ 	.short	0x010a
        /*0492*/ 	.byte	0x3f
	.zero		1


	//   ....[56]....
        /*0494*/ 	.word	0x0000d4e0
        /*0498*/ 	.word	0x00000005
        /*049c*/ 	.word	0xfffffff8
        /*04a0*/ 	.short	0x010a
        /*04a2*/ 	.byte	0x3f
	.zero		1


	//   ....[57]....
        /*04a4*/ 	.word	0x0000d540
        /*04a8*/ 	.word	0x00000009
        /*04ac*/ 	.word	0x00030008
        /*04b0*/ 	.short	0x010a
        /*04b2*/ 	.byte	0x3f
	.zero		1


	//   ....[58]....
        /*04b4*/ 	.word	0x0000d5a0
        /*04b8*/ 	.word	0x00000005
        /*04bc*/ 	.word	0x00030000
        /*04c0*/ 	.short	0x010a
        /*04c2*/ 	.byte	0x3f
	.zero		1


	//   ....[59]....
        /*04c4*/ 	.word	0x0000d600
        /*04c8*/ 	.word	0x00000008
        /*04cc*/ 	.word	0x00030000
        /*04d0*/ 	.short	0x010a
        /*04d2*/ 	.byte	0x3f
	.zero		1


	//   ....[60]....
        /*04d4*/ 	.word	0x0000d660
        /*04d8*/ 	.word	0x00000005
        /*04dc*/ 	.word	0x00030000
        /*04e0*/ 	.short	0x010a
        /*04e2*/ 	.byte	0x3f
	.zero		1


	//   ....[61]....
        /*04e4*/ 	.word	0x0000d6c0
        /*04e8*/ 	.word	0x00000009
        /*04ec*/ 	.word	0x00030000
        /*04f0*/ 	.short	0x010a
        /*04f2*/ 	.byte	0x3f
	.zero		1


	//   ....[62]....
        /*04f4*/ 	.word	0x0000d720
        /*04f8*/ 	.word	0x00000003
        /*04fc*/ 	.word	0x00000008
        /*0500*/ 	.short	0x010a
        /*0502*/ 	.byte	0x3f
	.zero		1


	//   ....[63]....
        /*0504*/ 	.word	0x0000d770
        /*0508*/ 	.word	0x00000004
        /*050c*/ 	.word	0x00030060
        /*0510*/ 	.short	0x010a
        /*0512*/ 	.byte	0x3f
	.zero		1


	//   ....[64]....
        /*0514*/ 	.word	0x0000d7c0
        /*0518*/ 	.word	0x00000005
        /*051c*/ 	.word	0x00030028
        /*0520*/ 	.short	0x010a
        /*0522*/ 	.byte	0x3f
	.zero		1


	//   ....[65]....
        /*0524*/ 	.word	0x0000d810
        /*0528*/ 	.word	0x00000005
        /*052c*/ 	.word	0x00030060
        /*0530*/ 	.short	0x010a
        /*0532*/ 	.byte	0x3f
	.zero		1


	//   ....[66]....
        /*0534*/ 	.word	0x0000d860
        /*0538*/ 	.word	0x00000004
        /*053c*/ 	.word	0x00030028
        /*0540*/ 	.short	0x010a
        /*0542*/ 	.byte	0x3f
	.zero		1


	//   ....[67]....
        /*0544*/ 	.word	0x0000d8b0
        /*0548*/ 	.word	0x00000006
        /*054c*/ 	.word	0x00030028
        /*0550*/ 	.short	0x010a
        /*0552*/ 	.byte	0x3f
	.zero		1


	//   ....[68]....
        /*0554*/ 	.word	0x0000d900
        /*0558*/ 	.word	0x00000006
        /*055c*/ 	.word	0x00030028
        /*0560*/ 	.short	0x010a
        /*0562*/ 	.byte	0x3f
	.zero		1


	//----- nvinfo : EIATTR_NUM_MBARRIERS
	.align		4
.L_38:
        /*0564*/ 	.byte	0x03, 0x38
        /*0566*/ 	.short	0x001e


	//----- nvinfo : EIATTR_EXIT_INSTR_OFFSETS
	.align		4
        /*0568*/ 	.byte	0x04, 0x1c
        /*056a*/ 	.short	(.L_40 - .L_39)


	//   ....[0]....
.L_39:
        /*056c*/ 	.word	0x000009f0


	//   ....[1]....
        /*0570*/ 	.word	0x0000c150


	//   ....[2]....
        /*0574*/ 	.word	0x0000c190


	//   ....[3]....
        /*0578*/ 	.word	0x0000cd40


	//   ....[4]....
        /*057c*/ 	.word	0x0000d400


	//----- nvinfo : EIATTR_MAX_THREADS
	.align		4
.L_40:
        /*0580*/ 	.byte	0x04, 0x05
        /*0582*/ 	.short	(.L_42 - .L_41)
.L_41:
        /*0584*/ 	.word	0x00000180
        /*0588*/ 	.word	0x00000001
        /*058c*/ 	.word	0x00000001


	//----- nvinfo : EIATTR_CRS_STACK_SIZE
	.align		4
.L_42:
        /*0590*/ 	.byte	0x04, 0x1e
        /*0592*/ 	.short	(.L_44 - .L_43)
.L_43:
        /*0594*/ 	.word	0x00000000


	//----- nvinfo : EIATTR_CBANK_PARAM_SIZE
	.align		4
.L_44:
        /*0598*/ 	.byte	0x03, 0x19
        /*059a*/ 	.short	0x0870


	//----- nvinfo : EIATTR_PARAM_CBANK
	.align		4
        /*059c*/ 	.byte	0x04, 0x0a
        /*059e*/ 	.short	(.L_46 - .L_45)
	.align		4
.L_45:
        /*05a0*/ 	.word	index@(.nv.constant0._ZN7cutlass13device_kernelINS_4fmha6kernel28FmhaKernelTmaWarpSpecializedINS1_10collective30FmhaMainloopTmaWarpSpecializedINS_10bfloat16_tEffN4cute5tupleIJNS7_1CILi128EEESA_SA_EEENS8_IJiNS9_ILi1EEENS8_IJiiEEEEEESE_SE_NS4_14ResidualFusionEJEEENS4_15FmhaFwdEpilogueIS6_fNS8_IJNS9_ILi64EEESA_SA_EEEEENS2_23IndividualTileSchedulerEJEEEEEvNT_6ParamsE)
        /*05a4*/ 	.short	0x0210
        /*05a6*/ 	.short	0x0870


	//----- nvinfo : EIATTR_SW_WAR
	.align		4
.L_46:
        /*05a8*/ 	.byte	0x04, 0x36
        /*05aa*/ 	.short	(.L_48 - .L_47)
.L_47:
        /*05ac*/ 	.word	0x00000008
.L_48:


//--------------------- .nv.callgraph             --------------------------
	.section	.nv.callgraph,"",@"SHT_CUDA_CALLGRAPH"
	.align	4
	.sectionentsize	8
	.align		4
        /*0000*/ 	.word	0x00000000
	.align		4
        /*0004*/ 	.word	0xffffffff
	.align		4
        /*0008*/ 	.word	index@(_ZN7cutlass13device_kernelINS_4fmha6kernel28FmhaKernelTmaWarpSpecializedINS1_10collective30FmhaMainloopTmaWarpSpecializedINS_10bfloat16_tEffN4cute5tupleIJNS7_1CILi128EEESA_SA_EEENS8_IJiNS9_ILi1EEENS8_IJiiEEEEEESE_SE_NS4_14ResidualFusionEJEEENS4_15FmhaFwdEpilogueIS6_fNS8_IJNS9_ILi64EEESA_SA_EEEEENS2_23IndividualTileSchedulerEJEEEEEvNT_6ParamsE)
	.align		4
        /*000c*/ 	.word	index@(__assertfail)
	.align		4
        /*0010*/ 	.word	0x00000000
	.align		4
        /*0014*/ 	.word	0xfffffffe
	.align		4
        /*0018*/ 	.word	0x00000000
	.align		4
        /*001c*/ 	.word	0xfffffffd
	.align		4
        /*0020*/ 	.word	0x00000000
	.align		4
        /*0024*/ 	.word	0xfffffffc


//--------------------- .nv.constant4             --------------------------
	.section	.nv.constant4,"a",@progbits
	.align	8
	.align		8
.nv.constant4:
        /*0000*/ 	.dword	__assertfail
	.align		8
        /*0008*/ 	.dword	__unnamed_1
	.align		8
        /*0010*/ 	.dword	__unnamed_2
	.align		8
        /*0018*/ 	.dword	_ZN39_INTERNAL_a951bf8a_4_k_cu_7f460fbd_35774cuda3std3__45__cpo5beginE
	.align		8
        /*0020*/ 	.dword	_ZN39_INTERNAL_a951bf8a_4_k_cu_7f460fbd_35774cuda3std3__45__cpo3endE
	.align		8
        /*0028*/ 	.dword	_ZN39_INTERNAL_a951bf8a_4_k_cu_7f460fbd_35774cuda3std3__45__cpo6cbeginE
	.align		8
        /*0030*/ 	.dword	_ZN39_INTERNAL_a951bf8a_4_k_cu_7f460fbd_35774cuda3std3__45__cpo4cendE
	.align		8
        /*0038*/ 	.dword	_ZN39_INTERNAL_a951bf8a_4_k_cu_7f460fbd_35774cuda3std3__441_GLOBAL__N__a951bf8a_4_k_cu_7f460fbd_35776ignoreE
	.align		8
        /*0040*/ 	.dword	_ZN39_INTERNAL_a951bf8a_4_k_cu_7f460fbd_35774cuda3std3__419piecewise_constructE
	.align		8
        /*0048*/ 	.dword	_ZN39_INTERNAL_a951bf8a_4_k_cu_7f460fbd_35774cuda3std3__48in_placeE
	.align		8
        /*0050*/ 	.dword	_ZN39_INTERNAL_a951bf8a_4_k_cu_7f460fbd_35774cuda3std6ranges3__45__cpo4swapE
	.align		8
        /*0058*/ 	.dword	_ZN39_INTERNAL_a951bf8a_4_k_cu_7f460fbd_35774cuda3std6ranges3__45__cpo9iter_moveE
	.align		8
        /*0060*/ 	.dword	_ZN39_INTERNAL_a951bf8a_4_k_cu_7f460fbd_35774cute7productE
	.align		8
        /*0068*/ 	.dword	_ZN39_INTERNAL_a951bf8a_4_k_cu_7f460fbd_35774cute1_E
	.align		8
        /*0070*/ 	.dword	$str$24
	.align		8
        /*0078*/ 	.dword	$str$25


//--------------------- .text._ZN7cutlass13device_kernelINS_4fmha6kernel28FmhaKernelTmaWarpSpecializedINS1_10collective30FmhaMainloopTmaWarpSpecializedINS_10bfloat16_tEffN4cute5tupleIJNS7_1CILi128EEESA_SA_EEENS8_IJiNS9_ILi1EEENS8_IJiiEEEEEESE_SE_NS4_14ResidualFusionEJEEENS4_15FmhaFwdEpilogueIS6_fNS8_IJNS9_ILi64EEESA_SA_EEEEENS2_23IndividualTileSchedulerEJEEEEEvNT_6ParamsE --------------------------
	.section	.text._ZN7cutlass13device_kernelINS_4fmha6kernel28FmhaKernelTmaWarpSpecializedINS1_10collective30FmhaMainloopTmaWarpSpecializedINS_10bfloat16_tEffN4cute5tupleIJNS7_1CILi128EEESA_SA_EEENS8_IJiNS9_ILi1EEENS8_IJiiEEEEEESE_SE_NS4_14ResidualFusionEJEEENS4_15FmhaFwdEpilogueIS6_fNS8_IJNS9_ILi64EEESA_SA_EEEEENS2_23IndividualTileSchedulerEJEEEEEvNT_6ParamsE,"ax",@progbits
	.align	128
.text._ZN7cutlass13device_kernelINS_4fmha6kernel28FmhaKernelTmaWarpSpecializedINS1_10collective30FmhaMainloopTmaWarpSpecializedINS_10bfloat16_tEffN4cute5tupleIJNS7_1CILi128EEESA_SA_EEENS8_IJiNS9_ILi1EEENS8_IJiiEEEEEESE_SE_NS4_14ResidualFusionEJEEENS4_15FmhaFwdEpilogueIS6_fNS8_IJNS9_ILi64EEESA_SA_EEEEENS2_23IndividualTileSchedulerEJEEEEEvNT_6ParamsE:
        .type           _ZN7cutlass13device_kernelINS_4fmha6kernel28FmhaKernelTmaWarpSpecializedINS1_10collective30FmhaMainloopTmaWarpSpecializedINS_10bfloat16_tEffN4cute5tupleIJNS7_1CILi128EEESA_SA_EEENS8_IJiNS9_ILi1EEENS8_IJiiEEEEEESE_SE_NS4_14ResidualFusionEJEEENS4_15FmhaFwdEpilogueIS6_fNS8_IJNS9_ILi64EEESA_SA_EEEEENS2_23IndividualTileSchedulerEJEEEEEvNT_6ParamsE,@function
        .size           _ZN7cutlass13device_kernelINS_4fmha6kernel28FmhaKernelTmaWarpSpecializedINS1_10collective30FmhaMainloopTmaWarpSpecializedINS_10bfloat16_tEffN4cute5tupleIJNS7_1CILi128EEESA_SA_EEENS8_IJiNS9_ILi1EEENS8_IJiiEEEEEESE_SE_NS4_14ResidualFusionEJEEENS4_15FmhaFwdEpilogueIS6_fNS8_IJNS9_ILi64EEESA_SA_EEEEENS2_23IndividualTileSchedulerEJEEEEEvNT_6ParamsE,(.L_x_123 - _ZN7cutlass13device_kernelINS_4fmha6kernel28FmhaKernelTmaWarpSpecializedINS1_10collective30FmhaMainloopTmaWarpSpecializedINS_10bfloat16_tEffN4cute5tupleIJNS7_1CILi128EEESA_SA_EEENS8_IJiNS9_ILi1EEENS8_IJiiEEEEEESE_SE_NS4_14ResidualFusionEJEEENS4_15FmhaFwdEpilogueIS6_fNS8_IJNS9_ILi64EEESA_SA_EEEEENS2_23IndividualTileSchedulerEJEEEEEvNT_6ParamsE)
        .other          _ZN7cutlass13device_kernelINS_4fmha6kernel28FmhaKernelTmaWarpSpecializedINS1_10collective30FmhaMainloopTmaWarpSpecializedINS_10bfloat16_tEffN4cute5tupleIJNS7_1CILi128EEESA_SA_EEENS8_IJiNS9_ILi1EEENS8_IJiiEEEEEESE_SE_NS4_14ResidualFusionEJEEENS4_15FmhaFwdEpilogueIS6_fNS8_IJNS9_ILi64EEESA_SA_EEEEENS2_23IndividualTileSchedulerEJEEEEEvNT_6ParamsE,@"STO_CUDA_ENTRY STV_DEFAULT"
_ZN7cutlass13device_kernelINS_4fmha6kernel28FmhaKernelTmaWarpSpecializedINS1_10collective30FmhaMainloopTmaWarpSpecializedINS_10bfloat16_tEffN4cute5tupleIJNS7_1CILi128EEESA_SA_EEENS8_IJiNS9_ILi1EEENS8_IJiiEEEEEESE_SE_NS4_14ResidualFusionEJEEENS4_15FmhaFwdEpilogueIS6_fNS8_IJNS9_ILi64EEESA_SA_EEEEENS2_23IndividualTileSchedulerEJEEEEEvNT_6ParamsE:
[----:B------:R-:W1:Y:S01]  /*0000*/  LDC R1, c[0x0][0x28] ;  /* 0x00000a00ff017b82 */ /* 0x000e620000000800 */
[----:B------:R-:W2:Y:S01]  /*0010*/  S2R R0, SR_TID.X ;  /* 0x0000000000007919 */ /* 0x000ea20000002100 */
[----:B------:R-:W-:Y:S01]  /*0020*/  ELECT P1, URZ, PT ;  /* 0x00000000003f782f */ /* 0x000fe20003820000 */
[----:B------:R-:W-:Y:S01]  /*0030*/  BSSY B0, `(.L_x_0) ;  /* 0x0000017000007945 */ /* 0x000fe20003800000 */
[----:B--2---:R-:W-:-:S05]  /*0040*/  SHF.R.U32.HI R2, RZ, 0x5, R0 ;  /* 0x00000005ff027819 */ /* 0x004fca0000011600 */
[----:B------:R-:W2:Y:S02]  /*0050*/  SHFL.IDX PT, R3, R2, RZ, 0x1f ;  /* 0x00001fff02037589 */ /* 0x000ea400000e0000 */
[----:B--2---:R-:W-:Y:S02]  /*0060*/  R2UR UR4, R3 ;  /* 0x00000000030472ca */ /* 0x004fe400000e0000 */
[----:B------:R-:W-:-:S06]  /*0070*/  SHF.R.U32.HI R3, RZ, 0x7, R0 ;  /* 0x00000007ff037819 */ /* 0x000fcc0000011600 */
[----:B------:R-:W2:Y:S05]  /*0080*/  SHFL.IDX PT, R3, R3, RZ, 0x1f ;  /* 0x00001fff03037589 */ /* 0x000eaa00000e0000 */
[----:B------:R-:W-:Y:S02]  /*0090*/  USHF.R.S32.HI UR5, URZ, 0x1f, UR4 ;  /* 0x0000001f3f057899 */ /* 0x000fe40008011404 */
[----:B------:R-:W-:Y:S02]  /*00a0*/  ISETP.NE.OR P0, PT, RZ, UR4, !P1 ;  /* 0x00000004ff007c0c */ /* 0x000fe4000cf05670 */
[----:B------:R-:W-:-:S04]  /*00b0*/  ULEA.HI UR5, UR5, UR4, URZ, 0x2 ;  /* 0x0000000405057291 */ /* 0x000fc8000f8f103f */
[----:B------:R-:W-:-:S04]  /*00c0*/  ULOP3.LUT UR5, UR5, 0xfffffffc, URZ, 0xc0, !UPT ;  /* 0xfffffffc05057892 */ /* 0x000fc8000f8ec03f */
[----:B------:R-:W-:-:S03]  /*00d0*/  UIADD3 UR5, UR4, -UR5, URZ ;  /* 0x8000000504057290 */ /* 0x000fc6000fffe03f */
[----:B-1----:R-:W-:Y:S09]  /*00e0*/  @P0 BRA `(.L_x_1) ;  /* 0x00000000002c0947 */ /* 0x002ff20003800000 */
[----:B------:R-:W-:Y:S02]  /*00f0*/  ULDC.64 UR6, c[0x0][0x198] ;  /* 0x0000660000067ab9 */ /* 0x000fe40000000a00 */
[----:B------:R-:W-:Y:S02]  /*0100*/  UIADD3 UR8, UP0, UR6, 0xf0, URZ ;  /* 0x000000f006087890 */ /* 0x000fe4000ff1e03f */
[----:B------:R-:W-:Y:S02]  /*0110*/  UIADD3 UR10, UP1, UR6, 0x1f0, URZ ;  /* 0x000001f0060a7890 */ /* 0x000fe4000ff3e03f */
[----:B------:R-:W-:Y:S02]  /*0120*/  UIADD3 UR6, UP2, UR6, 0x2f0, URZ ;  /* 0x000002f006067890 */ /* 0x000fe4000ff5e03f */
[----:B------:R-:W-:Y:S02]  /*0130*/  UIADD3.X UR9, URZ, UR7, URZ, UP0, !UPT ;  /* 0x000000073f097290 */ /* 0x000fe400087fe43f */
[----:B------:R-:W-:-:S02]  /*0140*/  UIADD3.X UR11, URZ, UR7, URZ, UP1, !UPT ;  /* 0x000000073f0b7290 */ /* 0x000fc40008ffe43f */
[----:B------:R-:W-:-:S05]  /*0150*/  UIADD3.X UR7, URZ, UR7, URZ, UP2, !UPT ;  /* 0x000000073f077290 */ /* 0x000fca00097fe43f */
[----:B------:R1:W-:Y:S02]  /*0160*/  UTMACCTL.PF [UR8] ;  /* 0x00000000080079b9 */ /* 0x0003e40008040000 */
[----:B------:R1:W-:Y:S02]  /*0170*/  UTMACCTL.PF [UR10] ;  /* 0x000000000a0079b9 */ /* 0x0003e40008040000 */
[----:B------:R1:W-:Y:S02]  /*0180*/  UTMACCTL.PF [UR6] ;  /* 0x00000000060079b9 */ /* 0x0003e40008040000 */
[----:B-1----:R-:W-:Y:S01]  /*0190*/  NOP ;  /* 0x0000000000007918 */ /* 0x002fe20000000000 */
.L_x_1:
[----:B------:R-:W-:Y:S05]  /*01a0*/  BSYNC B0 ;  /* 0x0000000000007941 */ /* 0x000fea0003800000 */
.L_x_0:
[----:B------:R-:W1:Y:S01]  /*01b0*/  SHFL.IDX PT, R4, R2, RZ, 0x1f ;  /* 0x00001fff02047589 */ /* 0x000e6200000e0000 */
[----:B--2---:R-:W-:Y:S01]  /*01c0*/  R2UR UR36, R3 ;  /* 0x00000000032472ca */ /* 0x004fe200000e0000 */
[----:B------:R-:W-:-:S12]  /*01d0*/  UISETP.NE.AND UP0, UPT, UR5, 0x1, UPT ;  /* 0x000000010500788c */ /* 0x000fd8000bf05270 */
[----:B------:R-:W-:Y:S02]  /*01e0*/  UIADD3 UR7, UR36, -0x1, URZ ;  /* 0xffffffff24077890 */ /* 0x000fe4000fffe03f */
[----:B------:R-:W-:Y:S02]  /*01f0*/  UISETP.EQ.AND UP0, UPT, UR36, URZ, !UP0 ;  /* 0x0000003f2400728c */ /* 0x000fe4000c702270 */
[----:B------:R-:W-:Y:S02]  /*0200*/  UISETP.GE.U32.AND UP1, UPT, UR7, 0x4, UPT ;  /* 0x000000040700788c */ /* 0x000fe4000bf26070 */
[----:B------:R-:W-:Y:S01]  /*0210*/  USEL UR4, URZ, 0x1, !UP0 ;  /* 0x000000013f047887 */ /* 0x000fe2000c000000 */
[----:B-1----:R-:W-:-:S03]  /*0220*/  ISETP.NE.AND P0, PT, R4, RZ, PT ;  /* 0x000000ff0400720c */ /* 0x002fc60003f05270 */
[----:B------:R-:W-:-:S10]  /*0230*/  USEL UR4, UR4, 0x2, UP1 ;  /* 0x0000000204047887 */ /* 0x000fd40008800000 */
[----:B------:R-:W-:Y:S05]  /*0240*/  @P0 BRA `(.L_x_2) ;  /* 0x0000000000480947 */ /* 0x000fea0003800000 */
[----:B------:R-:W1:Y:S01]  /*0250*/  S2UR UR8, SR_CgaCtaId ;  /* 0x00000000000879c3 */ /* 0x000e620000008800 */
[----:B------:R-:W-:Y:S01]  /*0260*/  UMOV UR6, 0x400 ;  /* 0x0000040000067882 */ /* 0x000fe20000000000 */
[----:B------:R-:W-:Y:S01]  /*0270*/  UMOV UR9, 0x1 ;  /* 0x0000000100097882 */ /* 0x000fe20000000000 */
[----:B------:R-:W-:Y:S01]  /*0280*/  UMOV UR10, 0x80 ;  /* 0x00000080000a7882 */ /* 0x000fe20000000000 */
[----:B------:R-:W-:Y:S01]  /*0290*/  ELECT P0, URZ, PT ;  /* 0x00000000003f782f */ /* 0x000fe20003800000 */
[----:B------:R-:W-:-:S04]  /*02a0*/  UIADD3 UR10, -UR10, 0x100000, URZ ;  /* 0x001000000a0a7890 */ /* 0x000fc8000fffe13f */
[----:B------:R-:W-:Y:S02]  /*02b0*/  USHF.L.U32 UR11, UR10, 0xb, URZ ;  /* 0x0000000b0a0b7899 */ /* 0x000fe4000800063f */
[----:B------:R-:W-:Y:S02]  /*02c0*/  USHF.L.U32 UR10, UR10, 0x1, URZ ;  /* 0x000000010a0a7899 */ /* 0x000fe4000800063f */
[----:B-1----:R-:W-:Y:S02]  /*02d0*/  ULEA UR6, UR8, UR6, 0x18 ;  /* 0x0000000608067291 */ /* 0x002fe4000f8ec03f */
[----:B------:R-:W-:-:S04]  /*02e0*/  UIADD3 UR8, -UR9, 0x100000, URZ ;  /* 0x0010000009087890 */ /* 0x000fc8000fffe13f */
[----:B------:R-:W-:Y:S02]  /*02f0*/  USHF.L.U32 UR9, UR8, 0xb, URZ ;  /* 0x0000000b08097899 */ /* 0x000fe4000800063f */
[----:B------:R-:W-:Y:S01]  /*0300*/  USHF.L.U32 UR8, UR8, 0x1, URZ ;  /* 0x0000000108087899 */ /* 0x000fe2000800063f */
[----:B------:R-:W1:Y:S11]  /*0310*/  FENCE.VIEW.ASYNC.S ;  /* 0x00000000000073c6 */ /* 0x000e760000000000 */
[----:B-1----:R1:W2:Y:S01]  /*0320*/  SYNCS.EXCH.64 URZ, [UR6+0x30050], UR8 ;  /* 0x03005008063f75b2 */ /* 0x0022a20008000100 */
[----:B------:R1:W3:Y:S01]  /*0330*/  SYNCS.EXCH.64 URZ, [UR6+0x30060], UR10 ;  /* 0x0300600a063f75b2 */ /* 0x0002e20008000100 */
[----:B------:R1:W4:Y:S01]  /*0340*/  SYNCS.EXCH.64 URZ, [UR6+0x30058], UR8 ;  /* 0x03005808063f75b2 */ /* 0x0003220008000100 */
[----:B------:R1:W1:Y:S01]  /*0350*/  SYNCS.EXCH.64 URZ, [UR6+0x30068], UR10 ;  /* 0x0300680a063f75b2 */ /* 0x0002620008000100 */
[----:B------:R-:W-:Y:S01]  /*0360*/  NOP ;  /* 0x0000000000007918 */ /* 0x000fe20000000000 */
.L_x_2:
[----:B------:R-:W5:Y:S01]  /*0370*/  SHFL.IDX PT, R3, R2, RZ, 0x1f ;  /* 0x00001fff02037589 */ /* 0x000f6200000e0000 */
[----:B------:R-:W-:Y:S01]  /*0380*/  NOP ;  /* 0x0000000000007918 */ /* 0x000fe20000000000 */
[----:B-----5:R-:W-:-:S13]  /*0390*/  ISETP.NE.AND P0, PT, R3, RZ, PT ;  /* 0x000000ff0300720c */ /* 0x020fda0003f05270 */
[----:B------:R-:W-:Y:S05]  /*03a0*/  @P0 BRA `(.L_x_3) ;  /* 0x0000000000600947 */ /* 0x000fea0003800000 */
[----:B-1----:R-:W1:Y:S01]  /*03b0*/  S2UR UR8, SR_CgaCtaId ;  /* 0x00000000000879c3 */ /* 0x002e620000008800 */
[----:B------:R-:W-:Y:S01]  /*03c0*/  UMOV UR6, 0x400 ;  /* 0x0000040000067882 */ /* 0x000fe20000000000 */
[----:B------:R-:W-:Y:S01]  /*03d0*/  UMOV UR10, 0x1 ;  /* 0x00000001000a7882 */ /* 0x000fe20000000000 */
[----:B------:R-:W-:Y:S01]  /*03e0*/  UMOV UR9, 0x100 ;  /* 0x0000010000097882 */ /* 0x000fe20000000000 */
[----:B------:R-:W-:-:S04]  /*03f0*/  UIADD3 UR10, -UR10, 0x100000, URZ ;  /* 0x001000000a0a7890 */ /* 0x000fc8000fffe13f */
[----:B------:R-:W-:Y:S02]  /*0400*/  USHF.L.U32 UR11, UR10, 0xb, URZ ;  /* 0x0000000b0a0b7899 */ /* 0x000fe4000800063f */
[----:B------:R-:W-:Y:S01]  /*0410*/  USHF.L.U32 UR10, UR10, 0x1, URZ ;  /* 0x000000010a0a7899 */ /* 0x000fe2000800063f */
[----:B------:R-:W-:Y:S01]  /*0420*/  ELECT P0, URZ, PT ;  /* 0x00000000003f782f */ /* 0x000fe20003800000 */
[----:B-1----:R-:W-:Y:S02]  /*0430*/  ULEA UR6, UR8, UR6, 0x18 ;  /* 0x0000000608067291 */ /* 0x002fe4000f8ec03f */
[----:B------:R-:W-:-:S04]  /*0440*/  UIADD3 UR8, -UR9, 0x100000, URZ ;  /* 0x0010000009087890 */ /* 0x000fc8000fffe13f */
[----:B------:R-:W-:Y:S02]  /*0450*/  USHF.L.U32 UR9, UR8, 0xb, URZ ;  /* 0x0000000b08097899 */ /* 0x000fe4000800063f */
[----:B------:R-:W-:Y:S01]  /*0460*/  USHF.L.U32 UR8, UR8, 0x1, URZ ;  /* 0x0000000108087899 */ /* 0x000fe2000800063f */
[----:B------:R-:W1:Y:S03]  /*0470*/  FENCE.VIEW.ASYNC.S ;  /* 0x00000000000073c6 */ /* 0x000e660000000000 */
[----:B-1----:R1:W1:Y:S08]  /*0480*/  SYNCS.EXCH.64 URZ, [UR6+0x30000], UR10 ;  /* 0x0300000a063f75b2 */ /* 0x0022700008000100 */
[----:B------:R1:W1:Y:S01]  /*0490*/  SYNCS.EXCH.64 URZ, [UR6+0x30028], UR8 ;  /* 0x03002808063f75b2 */ /* 0x0002620008000100 */
        /* <DEDUP_REMOVED lines=8> */
[----:B------:R-:W-:Y:S01]  /*0520*/  NOP ;  /* 0x0000000000007918 */ /* 0x000fe20000000000 */
.L_x_3:
        /* <DEDUP_REMOVED lines=21> */
[----:B------:R-:W-:Y:S01]  /*0680*/  NOP ;  /* 0x0000000000007918 */ /* 0x000fe20000000000 */
.L_x_4:
[----:B------:R-:W5:Y:S01]  /*0690*/  SHFL.IDX PT, R3, R2, RZ, 0x1f ;  /* 0x00001fff02037589 */ /* 0x000f6200000e0000 */
[----:B------:R-:W-:Y:S01]  /*06a0*/  ELECT P0, URZ, PT ;  /* 0x00000000003f782f */ /* 0x000fe20003800000 */
[----:B------:R-:W-:Y:S01]  /*06b0*/  NOP ;  /* 0x0000000000007918 */ /* 0x000fe20000000000 */
[----:B-1----:R-:W-:Y:S02]  /*06c0*/  UMOV UR8, 0x80 ;  /* 0x0000008000087882 */ /* 0x002fe40000000000 */
[C---:B-----5:R-:W-:Y:S02]  /*06d0*/  ISETP.NE.OR P0, PT, R3.reuse, RZ, !P0 ;  /* 0x000000ff0300720c */ /* 0x060fe40004705670 */
[----:B------:R-:W-:-:S11]  /*06e0*/  ISETP.NE.AND P2, PT, R3, RZ, PT ;  /* 0x000000ff0300720c */ /* 0x000fd60003f45270 */
[----:B------:R-:W-:Y:S01]  /*06f0*/  VOTEU.ALL UP0, P0 ;  /* 0x00000000003f7886 */ /* 0x000fe20000000000 */
[----:B------:R-:W-:Y:S01]  /*0700*/  VOTEU.ALL UP2, P0 ;  /* 0x00000000003f7886 */ /* 0x000fe20000040000 */
[----:B------:R-:W-:Y:S01]  /*0710*/  VOTEU.ALL UP3, P0 ;  /* 0x00000000003f7886 */ /* 0x000fe20000060000 */
[----:B------:R-:W-:Y:S02]  /*0720*/  VOTEU.ALL UP4, P0 ;  /* 0x00000000003f7886 */ /* 0x000fe40000080000 */
[----:B------:R-:W1:Y:S01]  /*0730*/  @!UP0 S2UR UR10, SR_CgaCtaId ;  /* 0x00000000000a89c3 */ /* 0x000e620000008800 */
[----:B------:R-:W-:Y:S01]  /*0740*/  @!UP0 UMOV UR6, 0x400 ;  /* 0x0000040000068882 */ /* 0x000fe20000000000 */
[----:B------:R-:W-:-:S04]  /*0750*/  @!UP0 UIADD3 UR8, -UR8, 0x100000, URZ ;  /* 0x0010000008088890 */ /* 0x000fc8000fffe13f */
[----:B------:R-:W-:Y:S02]  /*0760*/  @!UP0 USHF.L.U32 UR9, UR8, 0xb, URZ ;  /* 0x0000000b08098899 */ /* 0x000fe4000800063f */
[----:B------:R-:W-:Y:S02]  /*0770*/  @!UP0 USHF.L.U32 UR8, UR8, 0x1, URZ ;  /* 0x0000000108088899 */ /* 0x000fe4000800063f */
[----:B-1----:R-:W-:Y:S01]  /*0780*/  @!UP0 ULEA UR6, UR10, UR6, 0x18 ;  /* 0x000000060a068291 */ /* 0x002fe2000f8ec03f */
[----:B------:R-:W-:Y:S01]  /*0790*/  VOTEU.ALL UP0, P0 ;  /* 0x00000000003f7886 */ /* 0x000fe20000000000 */
[----:B------:R-:W1:Y:S10]  /*07a0*/  FENCE.VIEW.ASYNC.S ;  /* 0x00000000000073c6 */ /* 0x000e740000000000 */
[----:B-1----:R1:W1:Y:S01]  /*07b0*/  @!UP0 SYNCS.EXCH.64 URZ, [UR6+0x30090], UR8 ;  /* 0x03009008063f85b2 */ /* 0x0022620008000100 */
[----:B------:R1:W1:Y:S01]  /*07c0*/  @!UP2 SYNCS.EXCH.64 URZ, [UR6+0x30098], UR8 ;  /* 0x03009808063fa5b2 */ /* 0x0002620008000100 */
[----:B------:R1:W1:Y:S01]  /*07d0*/  @!UP3 SYNCS.EXCH.64 URZ, [UR6+0x300a0], UR8 ;  /* 0x0300a008063fb5b2 */ /* 0x0002620008000100 */
[----:B------:R1:W1:Y:S01]  /*07e0*/  @!UP4 SYNCS.EXCH.64 URZ, [UR6+0x300a8], UR8 ;  /* 0x0300a808063fc5b2 */ /* 0x0002620008000100 */
[----:B------:R-:W-:Y:S01]  /*07f0*/  NOP ;  /* 0x0000000000007918 */ /* 0x000fe20000000000 */
[----:B------:R-:W-:Y:S05]  /*0800*/  @P2 BRA `(.L_x_5) ;  /* 0x0000000000582947 */ /* 0x000fea0003800000 */
[----:B-1----:R-:W1:Y:S01]  /*0810*/  S2UR UR8, SR_CgaCtaId ;  /* 0x00000000000879c3 */ /* 0x002e620000008800 */
        /* <DEDUP_REMOVED lines=12> */
[----:B-1----:R1:W1:Y:S01]  /*08e0*/  SYNCS.EXCH.64 URZ, [UR6+0x300c0], UR8 ;  /* 0x0300c008063f75b2 */ /* 0x0022620008000100 */
        /* <DEDUP_REMOVED lines=8> */
.L_x_5:
[----:B------:R-:W-:Y:S01]  /*0970*/  ISETP.NE.AND P0, PT, RZ, UR36, PT ;  /* 0x00000024ff007c0c */ /* 0x000fe2000bf05270 */
[----:B------:R-:W-:Y:S01]  /*0980*/  NOP ;  /* 0x0000000000007918 */ /* 0x000fe20000000000 */
[----:B------:R-:W-:Y:S01]  /*0990*/  MOV R2, UR5 ;  /* 0x0000000500027c02 */ /* 0x000fe20008000f00 */
[----:B-1234-:R-:W-:Y:S03]  /*09a0*/  BAR.SYNC.DEFER_BLOCKING 0x0 ;  /* 0x0000000000007b1d */ /* 0x01efe60000010000 */
[----:B------:R-:W-:-:S07]  /*09b0*/  ISETP.EQ.AND P2, PT, R2, 0x1, P1 ;  /* 0x000000010200780c */ /* 0x000fce0000f42270 */
[----:B------:R-:W-:Y:S06]  /*09c0*/  @!P0 BRA `(.L_x_6) ;  /* 0x000000b400e48947 */ /* 0x000fec0003800000 */
[----:B------:R-:W-:-:S06]  /*09d0*/  UISETP.GT.U32.AND UP0, UPT, UR7, 0x3, UPT ;  /* 0x000000030700788c */ /* 0x000fcc000bf04070 */
[----:B------:R-:W-:-:S13]  /*09e0*/  PLOP3.LUT P0, PT, PT, PT, UP0, 0x80, 0x0 ;  /* 0x000000000000781c */ /* 0x000fda0003f0f008 */
[----:B------:R-:W-:Y:S05]  /*09f0*/  @P0 EXIT ;  /* 0x000000000000094d */ /* 0x000fea0003800000 */
.L_x_7:
[----:B------:R-:W-:-:S08]  /*0a00*/  NOP ;  /* 0x0000000000007918 */ /* 0x000fd00000000000 */
[----:B------:R-:W1:Y:S02]  /*0a10*/  USETMAXREG.TRY_ALLOC.CTAPOOL UP0, 0xf0 ;  /* 0x000000f0000079c8 */ /* 0x000e640008000600 */
[----:B-1----:R-:W-:-:S13]  /*0a20*/  PLOP3.LUT P0, PT, PT, PT, UP0, 0x80, 0x0 ;  /* 0x000000000000781c */ /* 0x002fda0003f0f008 */
[----:B------:R-:W-:Y:S05]  /*0a30*/  @!P0 BRA `(.L_x_7) ;  /* 0xfffffffc00f08947 */ /* 0x000fea000383ffff */
[----:B------:R-:W-:Y:S01]  /*0a40*/  UISETP.NE.AND UP0, UPT, UR36, 0x1, UPT ;  /* 0x000000012400788c */ /* 0x000fe2000bf05270 */
[----:B------:R-:W1:Y:S01]  /*0a50*/  S2UR UR42, SR_CTAID.X ;  /* 0x00000000002a79c3 */ /* 0x000e620000002500 */
[----:B------:R-:W-:Y:S01]  /*0a60*/  UMOV UR5, URZ ;  /* 0x0000003f00057c82 */ /* 0x000fe20008000000 */
[----:B------:R-:W-:-:S03]  /*0a70*/  UMOV UR6, URZ ;  /* 0x0000003f00067c82 */ /* 0x000fc60008000000 */
[----:B------:R-:W-:-:S13]  /*0a80*/  PLOP3.LUT P0, PT, PT, PT, UP0, 0x80, 0x0 ;  /* 0x000000000000781c */ /* 0x000fda0003f0f008 */
[----:B------:R-:W-:Y:S05]  /*0a90*/  @!P0 BRA `(.L_x_8) ;  /* 0x00000000003c8947 */ /* 0x000fea0003800000 */
[----:B------:R-:W-:Y:S01]  /*0aa0*/  UISETP.NE.AND UP0, UPT, UR36, 0x2, UPT ;  /* 0x000000022400788c */ /* 0x000fe2000bf05270 */
[----:B------:R-:W-:-:S05]  /*0ab0*/  UMOV UR6, 0x1 ;  /* 0x0000000100067882 */ /* 0x000fca0000000000 */
[----:B------:R-:W-:-:S13]  /*0ac0*/  PLOP3.LUT P1, PT, PT, PT, UP0, 0x80, 0x0 ;  /* 0x000000000000781c */ /* 0x000fda0003f2f008 */
[----:B------:R-:W-:Y:S05]  /*0ad0*/  @!P1 BRA `(.L_x_8) ;  /* 0x00000000002c9947 */ /* 0x000fea0003800000 */
[----:B------:R-:W-:-:S06]  /*0ae0*/  UISETP.NE.AND UP0, UPT, UR36, 0x3, UPT ;  /* 0x000000032400788c */ /* 0x000fcc000bf05270 */
[----:B------:R-:W-:-:S13]  /*0af0*/  PLOP3.LUT P1, PT, PT, PT, UP0, 0x80, 0x0 ;  /* 0x000000000000781c */ /* 0x000fda0003f2f008 */
[----:B------:R-:W-:Y:S05]  /*0b00*/  @!P1 BRA `(.L_x_9) ;  /* 0x0000000000189947 */ /* 0x000fea0003800000 */
[----:B------:R-:W-:-:S11]  /*0b10*/  UISETP.NE.AND UP0, UPT, UR36, 0x4, UPT ;  /* 0x000000042400788c */ /* 0x000fd6000bf05270 */
[----:B------:R-:W-:Y:S01]  /*0b20*/  @!UP0 UMOV UR5, 0x1 ;  /* 0x0000000100058882 */ /* 0x000fe20000000000 */
[----:B------:R-:W-:Y:S01]  /*0b30*/  @!UP0 UMOV UR6, 0x1 ;  /* 0x0000000100068882 */ /* 0x000fe20000000000 */
[----:B------:R-:W-:Y:S01]  /*0b40*/  @UP0 UMOV UR5, URZ ;  /* 0x0000003f00050c82 */ /* 0x000fe20008000000 */
[----:B------:R-:W-:Y:S01]  /*0b50*/  @UP0 UMOV UR6, URZ ;  /* 0x0000003f00060c82 */ /* 0x000fe20008000000 */
[----:B------:R-:W-:Y:S05]  /*0b60*/  BRA `(.L_x_8) ;  /* 0x0000000000087947 */ /* 0x000fea0003800000 */
.L_x_9:
[----:B------:R-:W-:Y:S01]  /*0b70*/  UMOV UR5, 0x1 ;  /* 0x0000000100057882 */ /* 0x000fe20000000000 */
[----:B------:R-:W-:-:S05]  /*0b80*/  UMOV UR6, URZ ;  /* 0x0000003f00067c82 */ /* 0x000fca0008000000 */
.L_x_8:
[----:B------:R-:W-:Y:S05]  /*0b90*/  @!P0 BRA `(.L_x_10) ;  /* 0x00000000003c8947 */ /* 0x000fea0003800000 */
[----:B------:R-:W-:-:S06]  /*0ba0*/  UISETP.NE.AND UP0, UPT, UR36, 0x2, UPT ;  /* 0x000000022400788c */ /* 0x000fcc000bf05270 */
[----:B------:R-:W-:-:S13]  /*0bb0*/  PLOP3.LUT P0, PT, PT, PT, UP0, 0x80, 0x0 ;  /* 0x000000000000781c */ /* 0x000fda0003f0f008 */
[----:B------:R-:W-:Y:S05]  /*0bc0*/  @!P0 BRA `(.L_x_11) ;  /* 0x0000000000288947 */ /* 0x000fea0003800000 */
[----:B------:R-:W-:-:S06]  /*0bd0*/  UISETP.NE.AND UP0, UPT, UR36, 0x3, UPT ;  /* 0x000000032400788c */ /* 0x000fcc000bf05270 */
[----:B------:R-:W-:-:S13]  /*0be0*/  PLOP3.LUT P0, PT, PT, PT, UP0, 0x80, 0x0 ;  /* 0x000000000000781c */ /* 0x000fda0003f0f008 */
[----:B------:R-:W-:Y:S05]  /*0bf0*/  @!P0 BRA `(.L_x_12) ;  /* 0x0000000000148947 */ /* 0x000fea0003800000 */
[----:B------:R-:W-:-:S06]  /*0c00*/  UISETP.NE.AND UP0, UPT, UR36, 0x4, UPT ;  /* 0x000000042400788c */ /* 0x000fcc000bf05270 */
[----:B------:R-:W-:-:S13]  /*0c10*/  PLOP3.LUT P0, PT, PT, PT, UP0, 0x80, 0x0 ;  /* 0x000000000000781c */ /* 0x000fda0003f0f008 */
[----:B------:R-:W-:Y:S05]  /*0c20*/  @P0 BRA `(.L_x_13) ;  /* 0x00000000001c0947 */ /* 0x000fea0003800000 */
[----:B-1----:R-:W-:Y:S01]  /*0c30*/  ULEA UR42, UR42, 0x3, 0x1 ;  /* 0x000000032a2a7891 */ /* 0x002fe2000f8e083f */
[----:B------:R-:W-:Y:S11]  /*0c40*/  BRA `(.L_x_13) ;  /* 0x0000000000147947 */ /* 0x000ff60003800000 */
.L_x_12:
[----:B-1----:R-:W-:Y:S01]  /*0c50*/  ULEA UR42, UR42, 0x2, 0x1 ;  /* 0x000000022a2a7891 */ /* 0x002fe2000f8e083f */
[----:B------:R-:W-:Y:S11]  /*0c60*/  BRA `(.L_x_13) ;  /* 0x00000000000c7947 */ /* 0x000ff60003800000 */
.L_x_11:
[----:B-1----:R-:W-:Y:S01]  /*0c70*/  ULEA UR42, UR42, 0x1, 0x1 ;  /* 0x000000012a2a7891 */ /* 0x002fe2000f8e083f */
[----:B------:R-:W-:Y:S11]  /*0c80*/  BRA `(.L_x_13) ;  /* 0x0000000000047947 */ /* 0x000ff60003800000 */
.L_x_10:
[----:B-1----:R-:W-:-:S12]  /*0c90*/  USHF.L.U32 UR42, UR42, 0x1, URZ ;  /* 0x000000012a2a7899 */ /* 0x002fd8000800063f */
.L_x_13:
[----:B------:R-:W-:-:S04]  /*0ca0*/  ULOP3.LUT UR8, UR4, 0x1, URZ, 0xfc, !UPT ;  /* 0x0000000104087892 */ /* 0x000fc8000f8efc3f */
[----:B------:R-:W-:-:S06]  /*0cb0*/  UISETP.NE.AND UP0, UPT, UR8, 0x3, UPT ;  /* 0x000000030800788c */ /* 0x000fcc000bf05270 */
[----:B------:R-:W-:-:S13]  /*0cc0*/  PLOP3.LUT P0, PT, PT, PT, UP0, 0x80, 0x0 ;  /* 0x000000000000781c */ /* 0x000fda0003f0f008 */
[----:B------:R-:W-:Y:S05]  /*0cd0*/  @!P0 BRA `(.L_x_14) ;  /* 0x0000000000048947 */ /* 0x000fea0003800000 */
[----:B-1----:R-:W-:Y:S01]  /*0ce0*/  BPT.TRAP 0x1 ;  /* 0x000000040000795c */ /* 0x002fe20000300000 */
.L_x_14:
[----:B------:R-:W2:Y:S01]  /*0cf0*/  S2UR UR8, SR_CgaCtaId ;  /* 0x00000000000879c3 */ /* 0x000ea20000008800 */
[----:B------:R-:W-:Y:S01]  /*0d00*/  UMOV UR37, 0x400 ;  /* 0x0000040000257882 */ /* 0x000fe20000000000 */
[----:B------:R-:W-:Y:S02]  /*0d10*/  MOV R2, UR5 ;  /* 0x0000000500027c02 */ /* 0x000fe40008000f00 */
[----:B------:R-:W-:Y:S02]  /*0d20*/  SHF.R.S32.HI R3, RZ, 0x1f, R0 ;  /* 0x0000001fff037819 */ /* 0x000fe40000011400 */
[----:B------:R-:W-:Y:S02]  /*0d30*/  SHF.L.U32 R2, R2, 0x1f, RZ ;  /* 0x0000001f02027819 */ /* 0x000fe400000006ff */
[----:B------:R-:W-:-:S04]  /*0d40*/  LEA.HI R3, R3, R0, RZ, 0x7 ;  /* 0x0000000003037211 */ /* 0x000fc800078f38ff */
[----:B------:R-:W-:-:S04]  /*0d50*/  LOP3.LUT R3, R3, 0xffffff80, RZ, 0xc0, !PT ;  /* 0xffffff8003037812 */ /* 0x000fc800078ec0ff */
[----:B------:R-:W-:-:S04]  /*0d60*/  IADD3 R3, -R3, R0, RZ ;  /* 0x0000000003037210 */ /* 0x000fc80007ffe1ff */
[----:B------:R-:W-:Y:S01]  /*0d70*/  SHF.R.S32.HI R0, RZ, 0x1f, R3 ;  /* 0x0000001fff007819 */ /* 0x000fe20000011403 */
[----:B--2---:R-:W-:-:S03]  /*0d80*/  ULEA UR37, UR8, UR37, 0x18 ;  /* 0x0000002508257291 */ /* 0x004fc6000f8ec03f */
[----:B------:R-:W-:Y:S01]  /*0d90*/  LEA.HI R0, R0, R3, RZ, 0x2 ;  /* 0x0000000300007211 */ /* 0x000fe200078f10ff */
[----:B------:R-:W-:-:S03]  /*0da0*/  ULEA UR8, UR6, UR37, 0x3 ;  /* 0x0000002506087291 */ /* 0x000fc6000f8e183f */
[----:B------:R-:W-:-:S04]  /*0db0*/  LOP3.LUT R0, R0, 0x7ffffffc, RZ, 0xc0, !PT ;  /* 0x7ffffffc00007812 */ /* 0x000fc800078ec0ff */
[----:B------:R-:W-:Y:S02]  /*0dc0*/  IADD3 R3, R3, -R0, RZ ;  /* 0x8000000003037210 */ /* 0x000fe40007ffe0ff */
[----:B------:R-:W2:Y:S02]  /*0dd0*/  SYNCS.PHASECHK.TRANS64.TRYWAIT P1, [UR8+0x30050], R2 ;  /* 0x03005002ff0075a7 */ /* 0x000ea40008020148 */
[----:B--2---:R-:W-:Y:S05]  /*0de0*/  @!P1 BRA `(.L_x_15) ;  /* 0x000000c400889947 */ /* 0x004fea0003800000 */
.L_x_105:
[----:B------:R-:W-:Y:S01]  /*0df0*/  SHF.L.U32 R3, R3, 0x1, RZ ;  /* 0x0000000103037819 */ /* 0x000fe200000006ff */
[----:B------:R-:W-:Y:S06]  /*0e00*/  @!P0 BRA `(.L_x_16) ;  /* 0x0000000000048947 */ /* 0x000fec0003800000 */
[----:B-1----:R-:W-:Y:S01]  /*0e10*/  BPT.TRAP 0x1 ;  /* 0x000000040000795c */ /* 0x002fe20000300000 */
.L_x_16:
[----:B------:R-:W-:Y:S01]  /*0e20*/  SHF.L.U32 R6, RZ, 0x1f, RZ ;  /* 0x0000001fff067819 */ /* 0x000fe200000006ff */
[----:B------:R-:W-:Y:S01]  /*0e30*/  UIADD3 UR11, UR37, 0x30090, URZ ;  /* 0x00030090250b7890 */ /* 0x000fe2000fffe03f */
[----:B------:R-:W-:Y:S02]  /*0e40*/  ISETP.NE.AND P2, PT, RZ, UR7, PT ;  /* 0x00000007ff007c0c */ /* 0x000fe4000bf45270 */
[----:B------:R-:W3:Y:S02]  /*0e50*/  SYNCS.PHASECHK.TRANS64.TRYWAIT P1, [UR37+0x30000], R6 ;  /* 0x03000006ff0075a7 */ /* 0x000ee40008020165 */
[----:B---3--:R-:W-:Y:S09]  /*0e60*/  @!P1 BRA `(.L_x_17) ;  /* 0x000000c400809947 */ /* 0x008ff20003800000 */
.L_x_106:
[----:B------:R-:W-:Y:S01]  /*0e70*/  ULEA UR5, UR36, UR11, 0x3 ;  /* 0x0000000b24057291 */ /* 0x000fe2000f8e183f */
[----:B------:R-:W-:-:S04]  /*0e80*/  SEL R0, RZ, 0x1, P2 ;  /* 0x00000001ff007807 */ /* 0x000fc80001000000 */
[----:B------:R-:W-:-:S04]  /*0e90*/  SHF.L.U32 R0, R0, 0x1f, RZ ;  /* 0x0000001f00007819 */ /* 0x000fc800000006ff */
[----:B------:R-:W3:Y:S02]  /*0ea0*/  SYNCS.PHASECHK.TRANS64.TRYWAIT P1, [UR5+-0x8], R0 ;  /* 0xfffff800ff0075a7 */ /* 0x000ee40008020145 */
[----:B---3--:R-:W-:Y:S05]  /*0eb0*/  @!P1 BRA `(.L_x_18) ;  /* 0x000000c400849947 */ /* 0x008fea0003800000 */
.L_x_107:
[----:B------:R-:W-:Y:S01]  /*0ec0*/  USHF.R.U32.HI UR8, URZ, 0x4, UR37 ;  /* 0x000000043f087899 */ /* 0x000fe20008011625 */
[----:B------:R-:W-:Y:S01]  /*0ed0*/  WARPGROUP.ARRIVE ;  /* 0x00000000000079c5 */ /* 0x000fe20000000000 */
[----:B------:R-:W-:Y:S01]  /*0ee0*/  UIADD3 UR9, UR37, 0x8000, URZ ;  /* 0x0000800025097890 */ /* 0x000fe2000fffe03f */
[C---:B--2---:R-:W-:Y:S01]  /*0ef0*/  IADD3 R0, R3.reuse, 0x1, RZ ;  /* 0x0000000103007810 */ /* 0x044fe20007ffe0ff */
[----:B------:R-:W-:Y:S01]  /*0f00*/  ULOP3.LUT UR8, UR8, 0x3fff, URZ, 0xc0, !UPT ;  /* 0x00003fff08087892 */ /* 0x000fe2000f8ec03f */
[C---:B------:R-:W-:Y:S01]  /*0f10*/  VIADD R2, R3.reuse, 0x8 ;  /* 0x0000000803027836 */ /* 0x040fe20000000000 */
[----:B------:R-:W-:Y:S01]  /*0f20*/  USHF.R.U32.HI UR9, URZ, 0x4, UR9 ;  /* 0x000000043f097899 */ /* 0x000fe20008011609 */
[C---:B------:R-:W-:Y:S01]  /*0f30*/  IADD3 R4, R3.reuse, 0x68, RZ ;  /* 0x0000006803047810 */ /* 0x040fe20007ffe0ff */
[----:B------:R-:W-:Y:S01]  /*0f40*/  ULOP3.LUT UR8, UR8, 0x10000, URZ, 0xfc, !UPT ;  /* 0x0001000008087892 */ /* 0x000fe2000f8efc3f */
[----:B------:R-:W-:Y:S01]  /*0f50*/  IADD3 R8, R3, 0x69, RZ ;  /* 0x0000006903087810 */ /* 0x000fe20007ffe0ff */
[----:B------:R-:W-:-:S02]  /*0f60*/  ULOP3.LUT UR10, UR9, 0x3fff, URZ, 0xc0, !UPT ;  /* 0x00003fff090a7892 */ /* 0x000fc4000f8ec03f */
[----:B------:R-:W-:Y:S02]  /*0f70*/  ULEA UR8, UR6, UR8, 0xa ;  /* 0x0000000806087291 */ /* 0x000fe4000f8e503f */
[----:B------:R-:W-:Y:S01]  /*0f80*/  ULOP3.LUT UR6, UR10, 0x10000, URZ, 0xfc, !UPT ;  /* 0x000100000a067892 */ /* 0x000fe2000f8efc3f */
[----:B------:R-:W-:Y:S01]  /*0f90*/  UMOV UR9, 0x40000040 ;  /* 0x4000004000097882 */ /* 0x000fe20000000000 */
[----:B------:R-:W-:Y:S01]  /*0fa0*/  UMOV UR15, 0x40000040 ;  /* 0x40000040000f7882 */ /* 0x000fe20000000000 */
[----:B------:R-:W-:Y:S02]  /*0fb0*/  UMOV UR13, UR9 ;  /* 0x00000009000d7c82 */ /* 0x000fe40008000000 */
[----:B------:R-:W-:Y:S01]  /*0fc0*/  UMOV UR12, UR8 ;  /* 0x00000008000c7c82 */ /* 0x000fe20008000000 */
[----:B------:R-:W-:Y:S01]  /*0fd0*/  UIADD3 UR16, UR8, 0x4, URZ ;  /* 0x0000000408107890 */ /* 0x000fe2000fffe03f */
[----:B------:R-:W-:Y:S01]  /*0fe0*/  UMOV UR14, UR6 ;  /* 0x00000006000e7c82 */ /* 0x000fe20008000000 */
[----:B------:R-:W-:Y:S01]  /*0ff0*/  UIADD3 UR18, UR6, 0x4, URZ ;  /* 0x0000000406127890 */ /* 0x000fe2000fffe03f */
[----:B------:R-:W-:Y:S01]  /*1000*/  HGMMA.64x128x16.F32.BF16 R24, gdesc[UR12], RZ, !UPT, gsb0 ;  /* 0x01e000000c1879f0 */ /* 0x000fe2000c0018ff */
[----:B------:R-:W-:-:S02]  /*1010*/  UIADD3 UR12, UR8, 0x2, URZ ;  /* 0x00000002080c7890 */ /* 0x000fc4000fffe03f */
[----:B------:R-:W-:Y:S01]  /*1020*/  UIADD3 UR14, UR6, 0x2, URZ ;  /* 0x00000002060e7890 */ /* 0x000fe2000fffe03f */
[----:B------:R-:W-:Y:S01]  /*1030*/  UMOV UR13, 0x40000040 ;  /* 0x40000040000d7882 */ /* 0x000fe20000000000 */
[----:B------:R-:W-:Y:S01]  /*1040*/  UMOV UR15, 0x40000040 ;  /* 0x40000040000f7882 */ /* 0x000fe20000000000 */
[----:B------:R-:W-:Y:S01]  /*1050*/  UMOV UR17, 0x40000040 ;  /* 0x4000004000117882 */ /* 0x000fe20000000000 */
[----:B------:R-:W-:Y:S01]  /*1060*/  UMOV UR19, 0x40000040 ;  /* 0x4000004000137882 */ /* 0x000fe20000000000 */
[----:B------:R-:W-:Y:S02]  /*1070*/  UIADD3 UR20, UR8, 0x6, URZ ;  /* 0x0000000608147890 */ /* 0x000fe4000fffe03f */
[----:B------:R-:W-:Y:S01]  /*1080*/  UIADD3 UR22, UR6, 0x6, URZ ;  /* 0x0000000606167890 */ /* 0x000fe2000fffe03f */
[----:B------:R-:W-:Y:S01]  /*1090*/  UMOV UR21, 0x40000040 ;  /* 0x4000004000157882 */ /* 0x000fe20000000000 */
[----:B------:R-:W-:Y:S01]  /*10a0*/  UMOV UR23, 0x40000040 ;  /* 0x4000004000177882 */ /* 0x000fe20000000000 */
[----:B------:R-:W-:-:S02]  /*10b0*/  UIADD3 UR24, UR8, 0x200, URZ ;  /* 0x0000020008187890 */ /* 0x000fc4000fffe03f */
[----:B------:R-:W-:Y:S01]  /*10c0*/  UIADD3 UR26, UR6, 0x400, URZ ;  /* 0x00000400061a7890 */ /* 0x000fe2000fffe03f */
[----:B------:R-:W-:Y:S01]  /*10d0*/  UMOV UR25, 0x40000040 ;  /* 0x4000004000197882 */ /* 0x000fe20000000000 */
[----:B------:R-:W-:Y:S01]  /*10e0*/  UMOV UR27, 0x40000040 ;  /* 0x40000040001b7882 */ /* 0x000fe20000000000 */
[----:B------:R-:W-:Y:S02]  /*10f0*/  UIADD3 UR28, UR8, 0x202, URZ ;  /* 0x00000202081c7890 */ /* 0x000fe4000fffe03f */
[----:B------:R-:W-:Y:S01]  /*1100*/  UIADD3 UR30, UR6, 0x402, URZ ;  /* 0x00000402061e7890 */ /* 0x000fe2000fffe03f */
        /* <DEDUP_REMOVED lines=10> */
[----:B------:R-:W-:-:S04]  /*11b0*/  USHF.L.U32 UR7, UR7, 0x3, URZ ;  /* 0x0000000307077899 */ /* 0x000fc8000800063f */
[----:B------:R-:W-:Y:S01]  /*11c0*/  ULOP3.LUT UR7, UR7, 0x8, URZ, 0xc, !UPT ;  /* 0x0000000807077892 */ /* 0x000fe2000f8e0c3f */
[----:B------:R-:W-:Y:S02]  /*11d0*/  WARPGROUP.DEPBAR.LE gsb0, 0x0 ;  /* 0x00008000000079c5 */ /* 0x000fe40000010000 */
[----:B------:R-:W-:-:S06]  /*11e0*/  WARPGROUP.ARRIVE ;  /* 0x00000000000079c5 */ /* 0x000fcc0000000000 */
[----:B------:R-:W-:Y:S01]  /*11f0*/  HGMMA.64x128x16.F32.BF16 R24, gdesc[UR12], R24, gsb0 ;  /* 0x01e000000c1879f0 */ /* 0x000fe20008001818 */
[----:B------:R-:W-:Y:S01]  /*1200*/  ULDC UR14, c[0x0][0x28c] ;  /* 0x0000a300000e7ab9 */ /* 0x000fe20000000800 */
[----:B------:R-:W-:Y:S01]  /*1210*/  ULDC UR15, c[0x0][0x28c] ;  /* 0x0000a300000f7ab9 */ /* 0x000fe20000000800 */
[----:B------:R-:W-:Y:S01]  /*1220*/  ISETP.GE.AND P6, PT, R0, UR14, PT ;  /* 0x0000000e00007c0c */ /* 0x000fe2000bfc6270 */
[----:B------:R-:W-:Y:S01]  /*1230*/  ULDC UR14, c[0x0][0x28c] ;  /* 0x0000a300000e7ab9 */ /* 0x000fe20000000800 */
[C---:B------:R-:W-:Y:S02]  /*1240*/  IADD3 R0, R3.reuse, 0x9, RZ ;  /* 0x0000000903007810 */ /* 0x040fe40007ffe0ff */
[----:B------:R-:W-:Y:S01]  /*1250*/  ISETP.GE.AND P1, PT, R2, UR15, PT ;  /* 0x0000000f02007c0c */ /* 0x000fe2000bf26270 */
[----:B------:R-:W-:Y:S01]  /*1260*/  ULDC UR15, c[0x0][0x28c] ;  /* 0x0000a300000f7ab9 */ /* 0x000fe20000000800 */
[----:B------:R-:W-:Y:S01]  /*1270*/  ISETP.GE.AND P2, PT, R0, UR14, PT ;  /* 0x0000000e00007c0c */ /* 0x000fe2000bf46270 */
[----:B------:R-:W-:Y:S01]  /*1280*/  ULDC UR14, c[0x0][0x28c] ;  /* 0x0000a300000e7ab9 */ /* 0x000fe20000000800 */
[----:B------:R-:W-:-:S02]  /*1290*/  IADD3 R0, R3, 0x11, RZ ;  /* 0x0000001103007810 */ /* 0x000fc40007ffe0ff */
[C---:B------:R-:W-:Y:S02]  /*12a0*/  IADD3 R2, R3.reuse, 0x10, RZ ;  /* 0x0000001003027810 */ /* 0x040fe40007ffe0ff */
[----:B------:R-:W-:Y:S01]  /*12b0*/  ISETP.GE.AND P4, PT, R0, UR14, PT ;  /* 0x0000000e00007c0c */ /* 0x000fe2000bf86270 */
[----:B------:R-:W-:Y:S01]  /*12c0*/  ULDC UR14, c[0x0][0x28c] ;  /* 0x0000a300000e7ab9 */ /* 0x000fe20000000800 */
[C---:B------:R-:W-:Y:S02]  /*12d0*/  IADD3 R0, R3.reuse, 0x19, RZ ;  /* 0x0000001903007810 */ /* 0x040fe40007ffe0ff */
[----:B------:R-:W-:Y:S01]  /*12e0*/  ISETP.GE.AND P3, PT, R2, UR15, PT ;  /* 0x0000000f02007c0c */ /* 0x000fe2000bf66270 */
[----:B------:R-:W-:Y:S01]  /*12f0*/  ULDC UR15, c[0x0][0x28c] ;  /* 0x0000a300000f7ab9 */ /* 0x000fe20000000800 */
[----:B------:R-:W-:-:S04]  /*1300*/  IADD3 R2, R3, 0x18, RZ ;  /* 0x0000001803027810 */ /* 0x000fc80007ffe0ff */
[----:B------:R-:W-:Y:S01]  /*1310*/  ISETP.GE.AND P5, PT, R2, UR15, PT ;  /* 0x0000000f02007c0c */ /* 0x000fe2000bfa6270 */
[----:B------:R-:W-:Y:S01]  /*1320*/  ULDC UR15, c[0x0][0x604] ;  /* 0x00018100000f7ab9 */ /* 0x000fe20000000800 */
[----:B------:R-:W-:Y:S01]  /*1330*/  IADD3 R2, R3, 0x50, RZ ;  /* 0x0000005003027810 */ /* 0x000fe20007ffe0ff */
[----:B------:R-:W-:Y:S02]  /*1340*/  WARPGROUP.DEPBAR.LE gsb0, 0x0 ;  /* 0x00008000000079c5 */ /* 0x000fe40000010000 */
[----:B------:R-:W-:-:S06]  /*1350*/  WARPGROUP.ARRIVE ;  /* 0x00000000000079c5 */ /* 0x000fcc0000000000 */
[----:B------:R-:W-:Y:S03]  /*1360*/  HGMMA.64x128x16.F32.BF16 R24, gdesc[UR16], R24, gsb0 ;  /* 0x01e00000101879f0 */ /* 0x000fe60008001818 */
[----:B------:R-:W-:Y:S02]  /*1370*/  WARPGROUP.DEPBAR.LE gsb0, 0x0 ;  /* 0x00008000000079c5 */ /* 0x000fe40000010000 */
[----:B------:R-:W-:-:S07]  /*1380*/  WARPGROUP.ARRIVE ;  /* 0x00000000000079c5 */ /* 0x000fce0000000000 */
        /* <DEDUP_REMOVED lines=14> */
[----:B------:R-:W-:Y:S02]  /*1470*/  FSEL R25, R25, -INF , !P6 ;  /* 0xff80000019197808 */ /* 0x000fe40007000000 */
[----:B------:R-:W-:Y:S02]  /*1480*/  FSEL R27, R27, -INF , !P6 ;  /* 0xff8000001b1b7808 */ /* 0x000fe40007000000 */
[----:B------:R-:W-:Y:S01]  /*1490*/  ISETP.GE.AND P6, PT, R0, UR14, PT ;  /* 0x0000000e00007c0c */ /* 0x000fe2000bfc6270 */
[----:B------:R-:W-:Y:S01]  /*14a0*/  ULDC UR14, c[0x0][0x28c] ;  /* 0x0000a300000e7ab9 */ /* 0x000fe20000000800 */
[----:B------:R-:W-:-:S02]  /*14b0*/  IADD3 R0, R3, 0x20, RZ ;  /* 0x0000002003007810 */ /* 0x000fc40007ffe0ff */
[----:B------:R-:W-:Y:S02]  /*14c0*/  FSEL R28, R28, -INF , !P1 ;  /* 0xff8000001c1c7808 */ /* 0x000fe40004800000 */
[----:B------:R-:W-:Y:S02]  /*14d0*/  FSEL R30, R30, -INF , !P1 ;  /* 0xff8000001e1e7808 */ /* 0x000fe40004800000 */
[----:B------:R-:W-:Y:S01]  /*14e0*/  ISETP.GE.AND P1, PT, R0, UR14, PT ;  /* 0x0000000e00007c0c */ /* 0x000fe2000bf26270 */
[----:B------:R-:W-:Y:S01]  /*14f0*/  VIADD R0, R3, 0x21 ;  /* 0x0000002103007836 */ /* 0x000fe20000000000 */
[----:B------:R-:W-:Y:S01]  /*1500*/  ULDC UR14, c[0x0][0x28c] ;  /* 0x0000a300000e7ab9 */ /* 0x000fe20000000800 */
        /* <DEDUP_REMOVED lines=8> */
[----:B------:R-:W-:Y:S01]  /*1590*/  ULDC UR14, c[0x0][0x28c] ;  /* 0x0000a300000e7ab9 */ /* 0x000fe20000000800 */
[----:B------:R-:W-:Y:S02]  /*15a0*/  IADD3 R0, R3, 0x29, RZ ;  /* 0x0000002903007810 */ /* 0x000fe40007ffe0ff */
[----:B------:R-:W-:Y:S02]  /*15b0*/  FSEL R33, R33, -INF , !P4 ;  /* 0xff80000021217808 */ /* 0x000fe40006000000 */
[----:B------:R-:W-:-:S02]  /*15c0*/  FSEL R35, R35, -INF , !P4 ;  /* 0xff80000023237808 */ /* 0x000fc40006000000 */
[----:B------:R-:W-:Y:S01]  /*15d0*/  ISETP.GE.AND P4, PT, R0, UR14, PT ;  /* 0x0000000e00007c0c */ /* 0x000fe2000bf86270 */
[----:B------:R-:W-:Y:S01]  /*15e0*/  ULDC UR14, c[0x0][0x28c] ;  /* 0x0000a300000e7ab9 */ /* 0x000fe20000000800 */
[C---:B------:R-:W-:Y:S02]  /*15f0*/  IADD3 R0, R3.reuse, 0x30, RZ ;  /* 0x0000003003007810 */ /* 0x040fe40007ffe0ff */
        /* <DEDUP_REMOVED lines=14> */
[----:B------:R-:W-:Y:S02]  /*16e0*/  IADD3 R0, R3, 0x39, RZ ;  /* 0x0000003903007810 */ /* 0x000fe40007ffe0ff */
[----:B------:R-:W-:Y:S02]  /*16f0*/  FSEL R41, R41, -INF , !P2 ;  /* 0xff80000029297808 */ /* 0x000fe40005000000 */
[----:B------:R-:W-:Y:S02]  /*1700*/  FSEL R43, R43, -INF , !P2 ;  /* 0xff8000002b2b7808 */ /* 0x000fe40005000000 */
[----:B------:R-:W-:Y:S01]  /*1710*/  ISETP.GE.AND P2, PT, R0, UR14, PT ;  /* 0x0000000e00007c0c */ /* 0x000fe2000bf46270 */
[----:B------:R-:W-:Y:S01]  /*1720*/  VIADD R0, R3, 0x40 ;  /* 0x0000004003007836 */ /* 0x000fe20000000000 */
[----:B------:R-:W-:Y:S01]  /*1730*/  ULDC UR14, c[0x0][0x28c] ;  /* 0x0000a300000e7ab9 */ /* 0x000fe20000000800 */
[----:B------:R-:W-:-:S02]  /*1740*/  FSEL R44, R44, -INF , !P3 ;  /* 0xff8000002c2c7808 */ /* 0x000fc40005800000 */
[----:B------:R-:W-:Y:S02]  /*1750*/  FSEL R46, R46, -INF , !P3 ;  /* 0xff8000002e2e7808 */ /* 0x000fe40005800000 */
[----:B------:R-:W-:Y:S01]  /*1760*/  ISETP.GE.AND P3, PT, R0, UR14, PT ;  /* 0x0000000e00007c0c */ /* 0x000fe2000bf66270 */
[----:B------:R-:W-:Y:S01]  /*1770*/  ULDC UR14, c[0x0][0x28c] ;  /* 0x0000a300000e7ab9 */ /* 0x000fe20000000800 */
[----:B------:R-:W-:Y:S02]  /*1780*/  IADD3 R0, R3, 0x41, RZ ;  /* 0x0000004103007810 */ /* 0x000fe40007ffe0ff */
[----:B------:R-:W-:Y:S02]  /*1790*/  FSEL R45, R45, -INF , !P4 ;  /* 0xff8000002d2d7808 */ /* 0x000fe40006000000 */
[----:B------:R-:W-:Y:S02]  /*17a0*/  FSEL R47, R47, -INF , !P4 ;  /* 0xff8000002f2f7808 */ /* 0x000fe40006000000 */
[----:B------:R-:W-:Y:S01]  /*17b0*/  ISETP.GE.AND P4, PT, R0, UR14, PT ;  /* 0x0000000e00007c0c */ /* 0x000fe2000bf86270 */
[----:B------:R-:W-:Y:S01]  /*17c0*/  ULDC UR14, c[0x0][0x28c] ;  /* 0x0000a300000e7ab9 */ /* 0x000fe20000000800 */
[----:B------:R-:W-:-:S02]  /*17d0*/  FSEL R48, R48, -INF , !P5 ;  /* 0xff80000030307808 */ /* 0x000fc40006800000 */
[----:B------:R-:W-:Y:S02]  /*17e0*/  FSEL R50, R50, -INF , !P5 ;  /* 0xff80000032327808 */ /* 0x000fe40006800000 */
[C---:B------:R-:W-:Y:S01]  /*17f0*/  ISETP.GE.AND P5, PT, R3.reuse, UR14, PT ;  /* 0x0000000e03007c0c */ /* 0x040fe2000bfa6270 */
[----:B------:R-:W-:Y:S01]  /*1800*/  ULDC UR14, c[0x0][0x28c] ;  /* 0x0000a300000e7ab9 */ /* 0x000fe20000000800 */
[----:B------:R-:W-:Y:S02]  /*1810*/  IADD3 R0, R3, 0x48, RZ ;  /* 0x0000004803007810 */ /* 0x000fe40007ffe0ff */
[----:B------:R-:W-:Y:S02]  /*1820*/  FSEL R26, R26, -INF , !P5 ;  /* 0xff8000001a1a7808 */ /* 0x000fe40006800000 */
[----:B------:R-:W-:Y:S02]  /*1830*/  FSEL R49, R49, -INF , !P6 ;  /* 0xff80000031317808 */ /* 0x000fe40007000000 */
[----:B------:R-:W-:-:S02]  /*1840*/  FSEL R51, R51, -INF , !P6 ;  /* 0xff80000033337808 */ /* 0x000fc40007000000 */
[----:B------:R-:W-:Y:S01]  /*1850*/  ISETP.GE.AND P6, PT, R0, UR14, PT ;  /* 0x0000000e00007c0c */ /* 0x000fe2000bfc6270 */
[----:B------:R-:W-:Y:S01]  /*1860*/  ULDC UR14, c[0x0][0x28c] ;  /* 0x0000a300000e7ab9 */ /* 0x000fe20000000800 */
[----:B------:R-:W-:Y:S02]  /*1870*/  IADD3 R0, R3, 0x49, RZ ;  /* 0x0000004903007810 */ /* 0x000fe40007ffe0ff */
[----:B------:R-:W-:Y:S02]  /*1880*/  FMNMX R5, R26, R27, !PT ;  /* 0x0000001b1a057209 */ /* 0x000fe40007800000 */
[----:B------:R-:W-:Y:S02]  /*1890*/  FSEL R52, R52, -INF , !P1 ;  /* 0xff80000034347808 */ /* 0x000fe40004800000 */
[----:B------:R-:W-:Y:S02]  /*18a0*/  FSEL R54, R54, -INF , !P1 ;  /* 0xff80000036367808 */ /* 0x000fe40004800000 */
[----:B------:R-:W-:Y:S01]  /*18b0*/  ISETP.GE.AND P1, PT, R0, UR14, PT ;  /* 0x0000000e00007c0c */ /* 0x000fe2000bf26270 */
[----:B------:R-:W-:Y:S01]  /*18c0*/  ULDC UR14, c[0x0][0x28c] ;  /* 0x0000a300000e7ab9 */ /* 0x000fe20000000800 */
[----:B------:R-:W-:-:S02]  /*18d0*/  FMNMX R0, R30, R5, !PT ;  /* 0x000000051e007209 */ /* 0x000fc40007800000 */
[----:B------:R-:W-:Y:S02]  /*18e0*/  FSEL R53, R53, -INF , !P2 ;  /* 0xff80000035357808 */ /* 0x000fe40005000000 */
[----:B------:R-:W-:Y:S02]  /*18f0*/  FMNMX R5, R31, R0, !PT ;  /* 0x000000001f057209 */ /* 0x000fe40007800000 */
[----:B------:R-:W-:Y:S02]  /*1900*/  FSEL R55, R55, -INF , !P2 ;  /* 0xff80000037377808 */ /* 0x000fe40005000000 */
[----:B------:R-:W-:Y:S02]  /*1910*/  FMNMX R0, R34, R5, !PT ;  /* 0x0000000522007209 */ /* 0x000fe40007800000 */
[----:B------:R-:W-:Y:S01]  /*1920*/  ISETP.GE.AND P2, PT, R2, UR14, PT ;  /* 0x0000000e02007c0c */ /* 0x000fe2000bf46270 */
[----:B------:R-:W-:Y:S01]  /*1930*/  ULDC UR14, c[0x0][0x28c] ;  /* 0x0000a300000e7ab9 */ /* 0x000fe20000000800 */
[----:B------:R-:W-:-:S02]  /*1940*/  FMNMX R5, R35, R0, !PT ;  /* 0x0000000023057209 */ /* 0x000fc40007800000 */
[C---:B------:R-:W-:Y:S02]  /*1950*/  IADD3 R2, R3.reuse, 0x51, RZ ;  /* 0x0000005103027810 */ /* 0x040fe40007ffe0ff */
[----:B------:R-:W-:Y:S02]  /*1960*/  FMNMX R0, R38, R5, !PT ;  /* 0x0000000526007209 */ /* 0x000fe40007800000 */
[----:B------:R-:W-:Y:S02]  /*1970*/  FSEL R56, R56, -INF , !P3 ;  /* 0xff80000038387808 */ /* 0x000fe40005800000 */
[----:B------:R-:W-:Y:S02]  /*1980*/  FSEL R58, R58, -INF , !P3 ;  /* 0xff8000003a3a7808 */ /* 0x000fe40005800000 */
[----:B------:R-:W-:Y:S01]  /*1990*/  ISETP.GE.AND P3, PT, R2, UR14, PT ;  /* 0x0000000e02007c0c */ /* 0x000fe2000bf66270 */
[----:B------:R-:W-:Y:S01]  /*19a0*/  ULDC UR14, c[0x0][0x28c] ;  /* 0x0000a300000e7ab9 */ /* 0x000fe20000000800 */
[----:B------:R-:W-:-:S02]  /*19b0*/  IADD3 R2, R3, 0x58, RZ ;  /* 0x0000005803027810 */ /* 0x000fc40007ffe0ff */
[----:B------:R-:W-:Y:S02]  /*19c0*/  FMNMX R5, R39, R0, !PT ;  /* 0x0000000027057209 */ /* 0x000fe40007800000 */
[----:B------:R-:W-:Y:S02]  /*19d0*/  FSEL R57, R57, -INF , !P4 ;  /* 0xff80000039397808 */ /* 0x000fe40006000000 */
[----:B------:R-:W-:Y:S02]  /*19e0*/  FSEL R59, R59, -INF , !P4 ;  /* 0xff8000003b3b7808 */ /* 0x000fe40006000000 */
[----:B------:R-:W-:Y:S01]  /*19f0*/  ISETP.GE.AND P4, PT, R2, UR14, PT ;  /* 0x0000000e02007c0c */ /* 0x000fe2000bf86270 */
[----:B------:R-:W-:Y:S01]  /*1a00*/  VIADD R2, R3, 0x59 ;  /* 0x0000005903027836 */ /* 0x000fe20000000000 */
[----:B------:R-:W-:Y:S01]  /*1a10*/  FMNMX R0, R42, R5, !PT ;  /* 0x000000052a007209 */ /* 0x000fe20007800000 */
[----:B------:R-:W-:Y:S01]  /*1a20*/  ULDC UR14, c[0x0][0x28c] ;  /* 0x0000a300000e7ab9 */ /* 0x000fe20000000800 */
[----:B------:R-:W-:-:S02]  /*1a30*/  FSEL R60, R60, -INF , !P6 ;  /* 0xff8000003c3c7808 */ /* 0x000fc40007000000 */
[----:B------:R-:W-:Y:S02]  /*1a40*/  FSEL R62, R62, -INF , !P6 ;  /* 0xff8000003e3e7808 */ /* 0x000fe40007000000 */
[----:B------:R-:W-:Y:S02]  /*1a50*/  FMNMX R5, R43, R0, !PT ;  /* 0x000000002b057209 */ /* 0x000fe40007800000 */
[----:B------:R-:W-:Y:S01]  /*1a60*/  ISETP.GE.AND P6, PT, R2, UR14, PT ;  /* 0x0000000e02007c0c */ /* 0x000fe2000bfc6270 */
[----:B------:R-:W-:Y:S01]  /*1a70*/  ULDC UR14, c[0x0][0x28c] ;  /* 0x0000a300000e7ab9 */ /* 0x000fe20000000800 */
[----:B------:R-:W-:Y:S02]  /*1a80*/  IADD3 R2, R3, 0x60, RZ ;  /* 0x0000006003027810 */ /* 0x000fe40007ffe0ff */
[----:B------:R-:W-:Y:S02]  /*1a90*/  FMNMX R0, R46, R5, !PT ;  /* 0x000000052e007209 */ /* 0x000fe40007800000 */
[----:B------:R-:W-:-:S02]  /*1aa0*/  FSEL R61, R61, -INF , !P1 ;  /* 0xff8000003d3d7808 */ /* 0x000fc40004800000 */
[----:B------:R-:W-:Y:S02]  /*1ab0*/  FSEL R63, R63, -INF , !P1 ;  /* 0xff8000003f3f7808 */ /* 0x000fe40004800000 */
[----:B------:R-:W-:Y:S01]  /*1ac0*/  ISETP.GE.AND P1, PT, R2, UR14, PT ;  /* 0x0000000e02007c0c */ /* 0x000fe2000bf26270 */
[----:B------:R-:W-:Y:S01]  /*1ad0*/  ULDC UR14, c[0x0][0x28c] ;  /* 0x0000a300000e7ab9 */ /* 0x000fe20000000800 */
[----:B------:R-:W-:Y:S02]  /*1ae0*/  IADD3 R2, R3, 0x61, RZ ;  /* 0x0000006103027810 */ /* 0x000fe40007ffe0ff */
[----:B------:R-:W-:Y:S02]  /*1af0*/  FMNMX R5, R47, R0, !PT ;  /* 0x000000002f057209 */ /* 0x000fe40007800000 */
[----:B------:R-:W-:Y:S02]  /*1b00*/  FSEL R0, R24, -INF , !P5 ;  /* 0xff80000018007808 */ /* 0x000fe40006800000 */
[----:B------:R-:W-:Y:S01]  /*1b10*/  ISETP.GE.AND P5, PT, R2, UR14, PT ;  /* 0x0000000e02007c0c */ /* 0x000fe2000bfa6270 */
[----:B------:R-:W-:Y:S01]  /*1b20*/  ULDC UR14, c[0x0][0x28c] ;  /* 0x0000a300000e7ab9 */ /* 0x000fe20000000800 */
[----:B------:R-:W-:-:S02]  /*1b30*/  FMNMX R2, R50, R5, !PT ;  /* 0x0000000532027209 */ /* 0x000fc40007800000 */
[----:B------:R-:W-:Y:S02]  /*1b40*/  FMNMX R5, R0, R25, !PT ;  /* 0x0000001900057209 */ /* 0x000fe40007800000 */
[----:B------:R-:W-:Y:S02]  /*1b50*/  FMNMX R7, R51, R2, !PT ;  /* 0x0000000233077209 */ /* 0x000fe40007800000 */
[----:B------:R-:W-:Y:S02]  /*1b60*/  FMNMX R2, R28, R5, !PT ;  /* 0x000000051c027209 */ /* 0x000fe40007800000 */
[----:B------:R-:W-:Y:S02]  /*1b70*/  FSEL R64, R64, -INF , !P2 ;  /* 0xff80000040407808 */ /* 0x000fe40005000000 */
[----:B------:R-:W-:Y:S02]  /*1b80*/  FSEL R66, R66, -INF , !P2 ;  /* 0xff80000042427808 */ /* 0x000fe40005000000 */
[----:B------:R-:W-:Y:S01]  /*1b90*/  ISETP.GE.AND P2, PT, R4, UR14, PT ;  /* 0x0000000e04007c0c */ /* 0x000fe2000bf46270 */
[----:B------:R-:W-:Y:S01]  /*1ba0*/  ULDC UR14, c[0x0][0x28c] ;  /* 0x0000a300000e7ab9 */ /* 0x000fe20000000800 */
[----:B------:R-:W-:-:S02]  /*1bb0*/  FMNMX R4, R54, R7, !PT ;  /* 0x0000000736047209 */ /* 0x000fc40007800000 */
[----:B------:R-:W-:Y:S02]  /*1bc0*/  FMNMX R5, R29, R2, !PT ;  /* 0x000000021d057209 */ /* 0x000fe40007800000 */
[----:B------:R-:W-:Y:S02]  /*1bd0*/  FMNMX R7, R55, R4, !PT ;  /* 0x0000000437077209 */ /* 0x000fe40007800000 */
[----:B------:R-:W-:Y:S02]  /*1be0*/  FMNMX R2, R32, R5, !PT ;  /* 0x0000000520027209 */ /* 0x000fe40007800000 */
[----:B------:R-:W-:Y:S02]  /*1bf0*/  FMNMX R4, R58, R7, !PT ;  /* 0x000000073a047209 */ /* 0x000fe40007800000 */
[----:B------:R-:W-:Y:S02]  /*1c00*/  FMNMX R5, R33, R2, !PT ;  /* 0x0000000221057209 */ /* 0x000fe40007800000 */
[----:B------:R-:W-:-:S02]  /*1c10*/  FMNMX R7, R59, R4, !PT ;  /* 0x000000043b077209 */ /* 0x000fc40007800000 */
[----:B------:R-:W-:Y:S02]  /*1c20*/  FMNMX R2, R36, R5, !PT ;  /* 0x0000000524027209 */ /* 0x000fe40007800000 */
[----:B------:R-:W-:Y:S02]  /*1c30*/  FMNMX R4, R62, R7, !PT ;  /* 0x000000073e047209 */ /* 0x000fe40007800000 */
[----:B------:R-:W-:Y:S02]  /*1c40*/  FMNMX R5, R37, R2, !PT ;  /* 0x0000000225057209 */ /* 0x000fe40007800000 */
[----:B------:R-:W-:Y:S02]  /*1c50*/  FMNMX R7, R63, R4, !PT ;  /* 0x000000043f077209 */ /* 0x000fe40007800000 */
[----:B------:R-:W-:Y:S02]  /*1c60*/  FMNMX R2, R40, R5, !PT ;  /* 0x0000000528027209 */ /* 0x000fe40007800000 */
[----:B------:R-:W-:-:S02]  /*1c70*/  FSEL R67, R67, -INF , !P3 ;  /* 0xff80000043437808 */ /* 0x000fc40005800000 */
[----:B------:R-:W-:Y:S02]  /*1c80*/  FMNMX R4, R66, R7, !PT ;  /* 0x0000000742047209 */ /* 0x000fe40007800000 */
[----:B------:R-:W-:Y:S02]  /*1c90*/  FMNMX R5, R41, R2, !PT ;  /* 0x0000000229057209 */ /* 0x000fe40007800000 */
[----:B------:R-:W-:Y:S02]  /*1ca0*/  FSEL R70, R70, -INF , !P4 ;  /* 0xff80000046467808 */ /* 0x000fe40006000000 */
[----:B------:R-:W-:Y:S02]  /*1cb0*/  FMNMX R7, R67, R4, !PT ;  /* 0x0000000443077209 */ /* 0x000fe40007800000 */
[----:B------:R-:W-:Y:S02]  /*1cc0*/  FMNMX R2, R44, R5, !PT ;  /* 0x000000052c027209 */ /* 0x000fe40007800000 */
[----:B------:R-:W-:-:S02]  /*1cd0*/  FSEL R65, R65, -INF , !P3 ;  /* 0xff80000041417808 */ /* 0x000fc40005800000 */
[----:B------:R-:W-:Y:S02]  /*1ce0*/  FSEL R71, R71, -INF , !P6 ;  /* 0xff80000047477808 */ /* 0x000fe40007000000 */
[----:B------:R-:W-:Y:S02]  /*1cf0*/  FMNMX R4, R70, R7, !PT ;  /* 0x0000000746047209 */ /* 0x000fe40007800000 */
[----:B------:R-:W-:Y:S01]  /*1d00*/  ISETP.GE.AND P3, PT, R8, UR14, PT ;  /* 0x0000000e08007c0c */ /* 0x000fe2000bf66270 */
[----:B------:R-:W-:Y:S01]  /*1d10*/  ULDC UR14, c[0x0][0x28c] ;  /* 0x0000a300000e7ab9 */ /* 0x000fe20000000800 */
[----:B------:R-:W-:Y:S01]  /*1d20*/  FMNMX R5, R45, R2, !PT ;  /* 0x000000022d057209 */ /* 0x000fe20007800000 */
[----:B------:R-:W2:Y:S01]  /*1d30*/  LDC R7, c[0x0][0x28c] ;  /* 0x0000a300ff077b82 */ /* 0x000ea20000000800 */
[----:B------:R-:W-:Y:S02]  /*1d40*/  IADD3 R8, R3, 0x70, RZ ;  /* 0x0000007003087810 */ /* 0x000fe40007ffe0ff */
[----:B------:R-:W-:-:S02]  /*1d50*/  FSEL R74, R74, -INF , !P1 ;  /* 0xff8000004a4a7808 */ /* 0x000fc40004800000 */
[----:B------:R-:W-:Y:S02]  /*1d60*/  FMNMX R9, R71, R4, !PT ;  /* 0x0000000447097209 */ /* 0x000fe40007800000 */
[----:B------:R-:W-:Y:S02]  /*1d70*/  FSEL R68, R68, -INF , !P4 ;  /* 0xff80000044447808 */ /* 0x000fe40006000000 */
[----:B------:R-:W-:Y:S02]  /*1d80*/  FMNMX R2, R48, R5, !PT ;  /* 0x0000000530027209 */ /* 0x000fe40007800000 */
[----:B------:R-:W-:Y:S01]  /*1d90*/  ISETP.GE.AND P4, PT, R8, UR14, PT ;  /* 0x0000000e08007c0c */ /* 0x000fe2000bf86270 */
[----:B------:R-:W-:Y:S01]  /*1da0*/  ULDC UR14, c[0x0][0x28c] ;  /* 0x0000a300000e7ab9 */ /* 0x000fe20000000800 */
[----:B------:R-:W-:Y:S02]  /*1db0*/  IADD3 R8, R3, 0x71, RZ ;  /* 0x0000007103087810 */ /* 0x000fe40007ffe0ff */
[----:B------:R-:W-:-:S02]  /*1dc0*/  FSEL R75, R75, -INF , !P5 ;  /* 0xff8000004b4b7808 */ /* 0x000fc40006800000 */
[----:B------:R-:W-:Y:S02]  /*1dd0*/  FMNMX R4, R74, R9, !PT ;  /* 0x000000094a047209 */ /* 0x000fe40007800000 */
[----:B------:R-:W-:Y:S02]  /*1de0*/  FMNMX R5, R49, R2, !PT ;  /* 0x0000000231057209 */ /* 0x000fe40007800000 */
[----:B------:R-:W-:Y:S02]  /*1df0*/  FSEL R69, R69, -INF , !P6 ;  /* 0xff80000045457808 */ /* 0x000fe40007000000 */
[----:B------:R-:W-:Y:S01]  /*1e00*/  ISETP.GE.AND P6, PT, R8, UR14, PT ;  /* 0x0000000e08007c0c */ /* 0x000fe2000bfc6270 */
[----:B------:R-:W-:Y:S01]  /*1e10*/  VIADD R8, R3, 0x78 ;  /* 0x0000007803087836 */ /* 0x000fe20000000000 */
[----:B------:R-:W-:Y:S01]  /*1e20*/  FMNMX R9, R75, R4, !PT ;  /* 0x000000044b097209 */ /* 0x000fe20007800000 */
[----:B------:R-:W-:Y:S01]  /*1e30*/  ULDC UR14, c[0x0][0x28c] ;  /* 0x0000a300000e7ab9 */ /* 0x000fe20000000800 */
[----:B------:R-:W-:-:S02]  /*1e40*/  FMNMX R4, R52, R5, !PT ;  /* 0x0000000534047209 */ /* 0x000fc40007800000 */
[----:B------:R-:W-:Y:S02]  /*1e50*/  FSEL R78, R78, -INF , !P2 ;  /* 0xff8000004e4e7808 */ /* 0x000fe40005000000 */
[----:B------:R-:W-:Y:S02]  /*1e60*/  FSEL R72, R72, -INF , !P1 ;  /* 0xff80000048487808 */ /* 0x000fe40004800000 */
[----:B------:R-:W-:Y:S01]  /*1e70*/  ISETP.GE.AND P1, PT, R8, UR14, PT ;  /* 0x0000000e08007c0c */ /* 0x000fe2000bf26270 */
[----:B------:R-:W-:Y:S01]  /*1e80*/  ULDC UR14, c[0x0][0x604] ;  /* 0x00018100000e7ab9 */ /* 0x000fe20000000800 */
[----:B------:R-:W-:Y:S02]  /*1e90*/  FMNMX R5, R53, R4, !PT ;  /* 0x0000000435057209 */ /* 0x000fe40007800000 */
[----:B------:R-:W-:Y:S02]  /*1ea0*/  FSEL R79, R79, -INF , !P3 ;  /* 0xff8000004f4f7808 */ /* 0x000fe40005800000 */
[----:B------:R-:W-:-:S02]  /*1eb0*/  FMNMX R8, R78, R9, !PT ;  /* 0x000000094e087209 */ /* 0x000fc40007800000 */
[----:B------:R-:W-:Y:S02]  /*1ec0*/  FMNMX R4, R56, R5, !PT ;  /* 0x0000000538047209 */ /* 0x000fe40007800000 */
[----:B------:R-:W-:Y:S02]  /*1ed0*/  FSEL R82, R82, -INF , !P4 ;  /* 0xff80000052527808 */ /* 0x000fe40006000000 */
[----:B------:R-:W-:Y:S02]  /*1ee0*/  FMNMX R9, R79, R8, !PT ;  /* 0x000000084f097209 */ /* 0x000fe40007800000 */
[----:B------:R-:W-:Y:S02]  /*1ef0*/  IADD3 R2, R3, 0x79, RZ ;  /* 0x0000007903027810 */ /* 0x000fe40007ffe0ff */
[----:B------:R-:W-:Y:S02]  /*1f00*/  FMNMX R5, R57, R4, !PT ;  /* 0x0000000439057209 */ /* 0x000fe40007800000 */
[----:B------:R-:W-:-:S02]  /*1f10*/  FSEL R83, R83, -INF , !P6 ;  /* 0xff80000053537808 */ /* 0x000fc40007000000 */
[----:B------:R-:W-:Y:S02]  /*1f20*/  FMNMX R8, R82, R9, !PT ;  /* 0x0000000952087209 */ /* 0x000fe40007800000 */
[----:B------:R-:W-:Y:S02]  /*1f30*/  FSEL R73, R73, -INF , !P5 ;  /* 0xff80000049497808 */ /* 0x000fe40006800000 */
[----:B--2---:R-:W-:Y:S02]  /*1f40*/  ISETP.GE.AND P5, PT, R2, R7, PT ;  /* 0x000000070200720c */ /* 0x004fe40003fa6270 */
[----:B------:R-:W-:Y:S02]  /*1f50*/  FMNMX R2, R60, R5, !PT ;  /* 0x000000053c027209 */ /* 0x000fe40007800000 */
[----:B------:R-:W-:Y:S02]  /*1f60*/  FSEL R86, R86, -INF , !P1 ;  /* 0xff80000056567808 */ /* 0x000fe40004800000 */
[----:B------:R-:W-:-:S02]  /*1f70*/  FMNMX R9, R83, R8, !PT ;  /* 0x0000000853097209 */ /* 0x000fc40007800000 */
[----:B------:R-:W-:Y:S02]  /*1f80*/  FMNMX R5, R61, R2, !PT ;  /* 0x000000023d057209 */ /* 0x000fe40007800000 */
[----:B------:R-:W-:Y:S02]  /*1f90*/  FSEL R87, R87, -INF , !P5 ;  /* 0xff80000057577808 */ /* 0x000fe40006800000 */
[----:B------:R-:W-:Y:S02]  /*1fa0*/  FMNMX R4, R86, R9, !PT ;  /* 0x0000000956047209 */ /* 0x000fe40007800000 */
[----:B------:R-:W-:Y:S02]  /*1fb0*/  FMNMX R2, R64, R5, !PT ;  /* 0x0000000540027209 */ /* 0x000fe40007800000 */
[----:B------:R-:W-:Y:S02]  /*1fc0*/  FMNMX R4, R87, R4, !PT ;  /* 0x0000000457047209 */ /* 0x000fe40007800000 */
[----:B------:R-:W-:-:S02]  /*1fd0*/  FMNMX R5, R65, R2, !PT ;  /* 0x0000000241057209 */ /* 0x000fc40007800000 */
[----:B------:R-:W-:Y:S01]  /*1fe0*/  FSEL R76, R76, -INF , !P2 ;  /* 0xff8000004c4c7808 */ /* 0x000fe20005000000 */
[----:B------:R-:W2:Y:S01]  /*1ff0*/  SHFL.BFLY PT, R9, R4, 0x1, 0x1f ;  /* 0x0c201f0004097f89 */ /* 0x000ea200000e0000 */
[----:B------:R-:W-:Y:S02]  /*2000*/  FMNMX R2, R68, R5, !PT ;  /* 0x0000000544027209 */ /* 0x000fe40007800000 */
[----:B------:R-:W-:Y:S02]  /*2010*/  FSEL R77, R77, -INF , !P3 ;  /* 0xff8000004d4d7808 */ /* 0x000fe40005800000 */
[----:B------:R-:W-:Y:S02]  /*2020*/  FMNMX R5, R69, R2, !PT ;  /* 0x0000000245057209 */ /* 0x000fe40007800000 */
[----:B------:R-:W-:Y:S02]  /*2030*/  FSEL R80, R80, -INF , !P4 ;  /* 0xff80000050507808 */ /* 0x000fe40006000000 */
[----:B------:R-:W-:-:S02]  /*2040*/  FMNMX R2, R72, R5, !PT ;  /* 0x0000000548027209 */ /* 0x000fc40007800000 */
[----:B------:R-:W-:Y:S02]  /*2050*/  FSEL R81, R81, -INF , !P6 ;  /* 0xff80000051517808 */ /* 0x000fe40007000000 */
[----:B------:R-:W-:Y:S02]  /*2060*/  FMNMX R5, R73, R2, !PT ;  /* 0x0000000249057209 */ /* 0x000fe40007800000 */
[----:B------:R-:W-:Y:S02]  /*2070*/  FSEL R84, R84, -INF , !P1 ;  /* 0xff80000054547808 */ /* 0x000fe40004800000 */
[----:B------:R-:W-:Y:S02]  /*2080*/  FMNMX R2, R76, R5, !PT ;  /* 0x000000054c027209 */ /* 0x000fe40007800000 */
[----:B------:R-:W-:Y:S02]  /*2090*/  FSEL R85, R85, -INF , !P5 ;  /* 0xff80000055557808 */ /* 0x000fe40006800000 */
[----:B------:R-:W-:-:S02]  /*20a0*/  FMNMX R5, R77, R2, !PT ;  /* 0x000000024d057209 */ /* 0x000fc40007800000 */
[----:B--2---:R-:W-:Y:S02]  /*20b0*/  FMNMX R8, R4, R9, !PT ;  /* 0x0000000904087209 */ /* 0x004fe40007800000 */
[----:B------:R-:W-:-:S03]  /*20c0*/  FMNMX R2, R80, R5, !PT ;  /* 0x0000000550027209 */ /* 0x000fc60007800000 */
[----:B------:R-:W2:Y:S01]  /*20d0*/  SHFL.BFLY PT, R11, R8, 0x2, 0x1f ;  /* 0x0c401f00080b7f89 */ /* 0x000ea200000e0000 */
[----:B------:R-:W-:-:S04]  /*20e0*/  FMNMX R5, R81, R2, !PT ;  /* 0x0000000251057209 */ /* 0x000fc80007800000 */
[----:B------:R-:W-:-:S04]  /*20f0*/  FMNMX R2, R84, R5, !PT ;  /* 0x0000000554027209 */ /* 0x000fc80007800000 */
[----:B------:R-:W-:-:S05]  /*2100*/  FMNMX R2, R85, R2, !PT ;  /* 0x0000000255027209 */ /* 0x000fca0007800000 */
[----:B------:R-:W3:Y:S01]  /*2110*/  SHFL.BFLY PT, R9, R2, 0x1, 0x1f ;  /* 0x0c201f0002097f89 */ /* 0x000ee200000e0000 */
[----:B--2---:R-:W-:-:S04]  /*2120*/  FMNMX R5, R8, R11, !PT ;  /* 0x0000000b08057209 */ /* 0x004fc80007800000 */
[----:B------:R-:W-:-:S04]  /*2130*/  FSETP.NEU.AND P1, PT, R5, -INF , PT ;  /* 0xff8000000500780b */ /* 0x000fc80003f2d000 */
[----:B------:R-:W-:-:S05]  /*2140*/  FSEL R4, R5, RZ, P1 ;  /* 0x000000ff05047208 */ /* 0x000fca0000800000 */
[----:B------:R-:W-:Y:S01]  /*2150*/  FMUL R8, R4, UR14 ;  /* 0x0000000e04087c20 */ /* 0x000fe20008400000 */
[----:B---3--:R-:W-:Y:S01]  /*2160*/  FMNMX R4, R2, R9, !PT ;  /* 0x0000000902047209 */ /* 0x008fe20007800000 */
[----:B------:R-:W-:Y:S02]  /*2170*/  ULDC UR14, c[0x0][0x604] ;  /* 0x00018100000e7ab9 */ /* 0x000fe40000000800 */
[--C-:B------:R-:W-:Y:S01]  /*2180*/  FFMA R26, R26, UR14, -R8.reuse ;  /* 0x0000000e1a1a7c23 */ /* 0x100fe20008000808 */
[----:B------:R-:W-:Y:S01]  /*2190*/  ULDC UR14, c[0x0][0x604] ;  /* 0x00018100000e7ab9 */ /* 0x000fe20000000800 */
[----:B------:R-:W2:Y:S01]  /*21a0*/  SHFL.BFLY PT, R11, R4, 0x2, 0x1f ;  /* 0x0c401f00040b7f89 */ /* 0x000ea200000e0000 */
[--C-:B------:R-:W-:Y:S01]  /*21b0*/  FFMA R10, R27, UR14, -R8.reuse ;  /* 0x0000000e1b0a7c23 */ /* 0x100fe20008000808 */
[----:B------:R-:W-:Y:S01]  /*21c0*/  ULDC UR14, c[0x0][0x604] ;  /* 0x00018100000e7ab9 */ /* 0x000fe20000000800 */
[----:B------:R-:W-:Y:S01]  /*21d0*/  FSETP.GEU.AND P1, PT, R26, -126, PT ;  /* 0xc2fc00001a00780b */ /* 0x000fe20003f2e000 */
        /* <DEDUP_REMOVED lines=14> */
[----:B------:R-:W-:Y:S01]  /*22c0*/  @!P1 FMUL R26, R26, 0.5 ;  /* 0x3f0000001a1a9820 */ /* 0x000fe20000400000 */
[----:B------:R-:W-:Y:S01]  /*22d0*/  @!P4 FMUL R10, R10, 0.5 ;  /* 0x3f0000000a0ac820 */ /* 0x000fe20000400000 */
[--C-:B------:R-:W-:Y:S01]  /*22e0*/  FFMA R16, R39, UR14, -R8.reuse ;  /* 0x0000000e27107c23 */ /* 0x100fe20008000808 */
[----:B------:R-:W-:Y:S01]  /*22f0*/  ULDC UR14, c[0x0][0x604] ;  /* 0x00018100000e7ab9 */ /* 0x000fe20000000800 */
[----:B------:R-:W3:Y:S01]  /*2300*/  MUFU.EX2 R9, R26 ;  /* 0x0000001a00097308 */ /* 0x000ee20000000800 */
[--C-:B------:R-:W-:Y:S01]  /*2310*/  FFMA R13, R42, UR14, -R8.reuse ;  /* 0x0000000e2a0d7c23 */ /* 0x100fe20008000808 */
[----:B--2---:R-:W-:Y:S01]  /*2320*/  FMNMX R4, R4, R11, !PT ;  /* 0x0000000b04047209 */ /* 0x004fe20007800000 */
[----:B------:R-:W-:Y:S01]  /*2330*/  @!P2 FMUL R12, R12, 0.5 ;  /* 0x3f0000000c0ca820 */ /* 0x000fe20000400000 */
[----:B------:R-:W-:Y:S01]  /*2340*/  ULDC UR14, c[0x0][0x604] ;  /* 0x00018100000e7ab9 */ /* 0x000fe20000000800 */
[----:B------:R-:W-:Y:S01]  /*2350*/  @!P3 FMUL R27, R27, 0.5 ;  /* 0x3f0000001b1bb820 */ /* 0x000fe20000400000 */
[----:B------:R-:W-:Y:S01]  /*2360*/  FSETP.NEU.AND P5, PT, R4, -INF , PT ;  /* 0xff8000000400780b */ /* 0x000fe20003fad000 */
[----:B------:R-:W-:Y:S01]  /*2370*/  @!P6 FMUL R34, R34, 0.5 ;  /* 0x3f0000002222e820 */ /* 0x000fe20000400000 */
[----:B------:R-:W2:Y:S01]  /*2380*/  MUFU.EX2 R10, R10 ;  /* 0x0000000a000a7308 */ /* 0x000ea20000000800 */
[--C-:B------:R-:W-:Y:S01]  /*2390*/  FFMA R18, R43, UR14, -R8.reuse ;  /* 0x0000000e2b127c23 */ /* 0x100fe20008000808 */
[----:B------:R-:W-:Y:S01]  /*23a0*/  FSEL R2, R4, RZ, P5 ;  /* 0x000000ff04027208 */ /* 0x000fe20002800000 */
[----:B------:R-:W-:Y:S01]  /*23b0*/  ULDC UR14, c[0x0][0x604] ;  /* 0x00018100000e7ab9 */ /* 0x000fe20000000800 */
[----:B------:R-:W-:Y:S01]  /*23c0*/  FSETP.GEU.AND P5, PT, R14, -126, PT ;  /* 0xc2fc00000e00780b */ /* 0x000fe20003fae000 */
[----:B------:R-:W-:Y:S01]  /*23d0*/  FFMA R35, R46, UR14, -R8 ;  /* 0x0000000e2e237c23 */ /* 0x000fe20008000808 */
[----:B------:R-:W-:-:S02]  /*23e0*/  ULDC UR14, c[0x0][0x604] ;  /* 0x00018100000e7ab9 */ /* 0x000fc40000000800 */
[----:B------:R-:W4:Y:S01]  /*23f0*/  MUFU.EX2 R11, R34 ;  /* 0x00000022000b7308 */ /* 0x000f220000000800 */
[--C-:B------:R-:W-:Y:S01]  /*2400*/  FFMA R20, R47, UR14, -R8.reuse ;  /* 0x0000000e2f147c23 */ /* 0x100fe20008000808 */
[----:B------:R-:W-:Y:S01]  /*2410*/  ULDC UR14, c[0x0][0x604] ;  /* 0x00018100000e7ab9 */ /* 0x000fe20000000800 */
[----:B---3--:R-:W-:Y:S01]  /*2420*/  @!P1 FMUL R9, R9, R9 ;  /* 0x0000000909099220 */ /* 0x008fe20000400000 */
[--C-:B------:R-:W-:Y:S01]  /*2430*/  FFMA R15, R50, UR14, -R8.reuse ;  /* 0x0000000e320f7c23 */ /* 0x100fe20008000808 */
[----:B------:R-:W-:Y:S01]  /*2440*/  ULDC UR14, c[0x0][0x604] ;  /* 0x00018100000e7ab9 */ /* 0x000fe20000000800 */
[----:B------:R-:W-:Y:S01]  /*2450*/  FSETP.GEU.AND P1, PT, R31, -126, PT ;  /* 0xc2fc00001f00780b */ /* 0x000fe20003f2e000 */
[----:B------:R-:W-:Y:S01]  /*2460*/  FFMA R22, R51, UR14, -R8 ;  /* 0x0000000e33167c23 */ /* 0x000fe20008000808 */
[----:B------:R-:W3:Y:S01]  /*2470*/  MUFU.EX2 R12, R12 ;  /* 0x0000000c000c7308 */ /* 0x000ee20000000800 */
[----:B------:R-:W-:Y:S01]  /*2480*/  @!P5 FMUL R14, R14, 0.5 ;  /* 0x3f0000000e0ed820 */ /* 0x000fe20000400000 */
[----:B--2---:R-:W-:Y:S01]  /*2490*/  @!P4 FMUL R10, R10, R10 ;  /* 0x0000000a0a0ac220 */ /* 0x004fe20000400000 */
[----:B------:R-:W-:Y:S01]  /*24a0*/  FSETP.GEU.AND P4, PT, R16, -126, PT ;  /* 0xc2fc00001000780b */ /* 0x000fe20003f8e000 */
[----:B------:R-:W-:-:S02]  /*24b0*/  ULDC UR14, c[0x0][0x604] ;  /* 0x00018100000e7ab9 */ /* 0x000fc40000000800 */
[--C-:B------:R-:W-:Y:S01]  /*24c0*/  FFMA R24, R54, UR14, -R8.reuse ;  /* 0x0000000e36187c23 */ /* 0x100fe20008000808 */
[----:B------:R-:W-:Y:S01]  /*24d0*/  ULDC UR14, c[0x0][0x604] ;  /* 0x00018100000e7ab9 */ /* 0x000fe20000000800 */
[----:B------:R-:W2:Y:S01]  /*24e0*/  MUFU.EX2 R14, R14 ;  /* 0x0000000e000e7308 */ /* 0x000ea20000000800 */
[----:B----4-:R-:W-:Y:S01]  /*24f0*/  @!P6 FMUL R11, R11, R11 ;  /* 0x0000000b0b0be220 */ /* 0x010fe20000400000 */
[----:B------:R-:W-:Y:S01]  /*2500*/  FSETP.GEU.AND P6, PT, R35, -126, PT ;  /* 0xc2fc00002300780b */ /* 0x000fe20003fce000 */
[--C-:B------:R-:W-:Y:S01]  /*2510*/  FFMA R55, R55, UR14, -R8.reuse ;  /* 0x0000000e37377c23 */ /* 0x100fe20008000808 */
[----:B------:R-:W-:Y:S01]  /*2520*/  ULDC UR14, c[0x0][0x604] ;  /* 0x00018100000e7ab9 */ /* 0x000fe20000000800 */
[----:B------:R-:W-:Y:S01]  /*2530*/  @!P1 FMUL R31, R31, 0.5 ;  /* 0x3f0000001f1f9820 */ /* 0x000fe20000400000 */
[--C-:B------:R-:W-:Y:S01]  /*2540*/  FFMA R58, R58, UR14, -R8.reuse ;  /* 0x0000000e3a3a7c23 */ /* 0x100fe20008000808 */
[----:B------:R-:W-:Y:S01]  /*2550*/  ULDC UR14, c[0x0][0x604] ;  /* 0x00018100000e7ab9 */ /* 0x000fe20000000800 */
[----:B------:R-:W-:Y:S01]  /*2560*/  @!P4 FMUL R16, R16, 0.5 ;  /* 0x3f0000001010c820 */ /* 0x000fe20000400000 */
[----:B---3--:R-:W-:Y:S01]  /*2570*/  @!P2 FMUL R12, R12, R12 ;  /* 0x0000000c0c0ca220 */ /* 0x008fe20000400000 */
[----:B------:R-:W-:Y:S01]  /*2580*/  FSETP.GEU.AND P2, PT, R18, -126, PT ;  /* 0xc2fc00001200780b */ /* 0x000fe20003f4e000 */
[----:B------:R-:W3:Y:S01]  /*2590*/  MUFU.EX2 R27, R27 ;  /* 0x0000001b001b7308 */ /* 0x000ee20000000800 */
[----:B------:R-:W-:Y:S01]  /*25a0*/  FFMA R59, R59, UR14, -R8 ;  /* 0x0000000e3b3b7c23 */ /* 0x000fe20008000808 */
[----:B------:R-:W-:-:S02]  /*25b0*/  ULDC UR14, c[0x0][0x604] ;  /* 0x00018100000e7ab9 */ /* 0x000fc40000000800 */
[----:B------:R-:W-:Y:S01]  /*25c0*/  @!P6 FMUL R35, R35, 0.5 ;  /* 0x3f0000002323e820 */ /* 0x000fe20000400000 */
[--C-:B------:R-:W-:Y:S01]  /*25d0*/  FFMA R62, R62, UR14, -R8.reuse ;  /* 0x0000000e3e3e7c23 */ /* 0x100fe20008000808 */
[----:B--2---:R-:W-:Y:S01]  /*25e0*/  @!P5 FMUL R14, R14, R14 ;  /* 0x0000000e0e0ed220 */ /* 0x004fe20000400000 */
[----:B------:R-:W-:Y:S01]  /*25f0*/  FSETP.GEU.AND P5, PT, R20, -126, PT ;  /* 0xc2fc00001400780b */ /* 0x000fe20003fae000 */
[----:B------:R-:W2:Y:S01]  /*2600*/  MUFU.EX2 R16, R16 ;  /* 0x0000001000107308 */ /* 0x000ea20000000800 */
[----:B------:R-:W-:Y:S02]  /*2610*/  ULDC UR14, c[0x0][0x604] ;  /* 0x00018100000e7ab9 */ /* 0x000fe40000000800 */
[--C-:B------:R-:W-:Y:S01]  /*2620*/  FFMA R63, R63, UR14, -R8.reuse ;  /* 0x0000000e3f3f7c23 */ /* 0x100fe20008000808 */
[----:B------:R-:W-:Y:S01]  /*2630*/  @!P2 FMUL R18, R18, 0.5 ;  /* 0x3f0000001212a820 */ /* 0x000fe20000400000 */
[----:B------:R-:W-:Y:S02]  /*2640*/  ULDC UR14, c[0x0][0x604] ;  /* 0x00018100000e7ab9 */ /* 0x000fe40000000800 */
[--C-:B------:R-:W-:Y:S01]  /*2650*/  FFMA R66, R66, UR14, -R8.reuse ;  /* 0x0000000e42427c23 */ /* 0x100fe20008000808 */
[----:B------:R-:W4:Y:S01]  /*2660*/  MUFU.EX2 R35, R35 ;  /* 0x0000002300237308 */ /* 0x000f220000000800 */
[----:B---3--:R-:W-:Y:S01]  /*2670*/  @!P3 FMUL R27, R27, R27 ;  /* 0x0000001b1b1bb220 */ /* 0x008fe20000400000 */
[----:B------:R-:W-:Y:S01]  /*2680*/  FSETP.GEU.AND P3, PT, R13, -126, PT ;  /* 0xc2fc00000d00780b */ /* 0x000fe20003f6e000 */
[----:B------:R-:W-:Y:S01]  /*2690*/  ULDC UR14, c[0x0][0x604] ;  /* 0x00018100000e7ab9 */ /* 0x000fe20000000800 */
[----:B------:R-:W-:Y:S01]  /*26a0*/  @!P5 FMUL R20, R20, 0.5 ;  /* 0x3f0000001414d820 */ /* 0x000fe20000400000 */
[----:B------:R-:W-:Y:S01]  /*26b0*/  FFMA R67, R67, UR14, -R8 ;  /* 0x0000000e43437c23 */ /* 0x000fe20008000808 */
[----:B------:R-:W-:-:S02]  /*26c0*/  ULDC UR14, c[0x0][0x604] ;  /* 0x00018100000e7ab9 */ /* 0x000fc40000000800 */
[----:B------:R-:W3:Y:S01]  /*26d0*/  MUFU.EX2 R18, R18 ;  /* 0x0000001200127308 */ /* 0x000ee20000000800 */
[----:B--2---:R-:W-:Y:S01]  /*26e0*/  @!P4 FMUL R16, R16, R16 ;  /* 0x000000101010c220 */ /* 0x004fe20000400000 */
[----:B------:R-:W-:Y:S01]  /*26f0*/  FSETP.GEU.AND P4, PT, R22, -126, PT ;  /* 0xc2fc00001600780b */ /* 0x000fe20003f8e000 */
[--C-:B------:R-:W-:Y:S01]  /*2700*/  FFMA R70, R70, UR14, -R8.reuse ;  /* 0x0000000e46467c23 */ /* 0x100fe20008000808 */
[----:B------:R-:W-:Y:S02]  /*2710*/  ULDC UR14, c[0x0][0x604] ;  /* 0x00018100000e7ab9 */ /* 0x000fe40000000800 */
[----:B------:R-:W-:Y:S01]  /*2720*/  FFMA R71, R71, UR14, -R8 ;  /* 0x0000000e47477c23 */ /* 0x000fe20008000808 */
[----:B------:R-:W-:Y:S01]  /*2730*/  @!P3 FMUL R13, R13, 0.5 ;  /* 0x3f0000000d0db820 */ /* 0x000fe20000400000 */
[----:B------:R-:W2:Y:S01]  /*2740*/  MUFU.EX2 R20, R20 ;  /* 0x0000001400147308 */ /* 0x000ea20000000800 */
[----:B----4-:R-:W-:Y:S01]  /*2750*/  @!P6 FMUL R35, R35, R35 ;  /* 0x000000232323e220 */ /* 0x010fe20000400000 */
[----:B------:R-:W-:Y:S01]  /*2760*/  FSETP.GEU.AND P6, PT, R58, -126, PT ;  /* 0xc2fc00003a00780b */ /* 0x000fe20003fce000 */
[----:B------:R-:W-:-:S02]  /*2770*/  ULDC UR14, c[0x0][0x604] ;  /* 0x00018100000e7ab9 */ /* 0x000fc40000000800 */
[--C-:B------:R-:W-:Y:S01]  /*2780*/  FFMA R74, R74, UR14, -R8.reuse ;  /* 0x0000000e4a4a7c23 */ /* 0x100fe20008000808 */
[----:B------:R-:W-:Y:S01]  /*2790*/  ULDC UR14, c[0x0][0x604] ;  /* 0x00018100000e7ab9 */ /* 0x000fe20000000800 */
[----:B------:R-:W-:Y:S01]  /*27a0*/  @!P4 FMUL R22, R22, 0.5 ;  /* 0x3f0000001616c820 */ /* 0x000fe20000400000 */
[----:B------:R-:W4:Y:S01]  /*27b0*/  MUFU.EX2 R31, R31 ;  /* 0x0000001f001f7308 */ /* 0x000f220000000800 */
[----:B---3--:R-:W-:Y:S01]  /*27c0*/  @!P2 FMUL R18, R18, R18 ;  /* 0x000000121212a220 */ /* 0x008fe20000400000 */
[----:B------:R-:W-:Y:S01]  /*27d0*/  FSETP.GEU.AND P2, PT, R55, -126, PT ;  /* 0xc2fc00003700780b */ /* 0x000fe20003f4e000 */
[--C-:B------:R-:W-:Y:S01]  /*27e0*/  FFMA R75, R75, UR14, -R8.reuse ;  /* 0x0000000e4b4b7c23 */ /* 0x100fe20008000808 */
[----:B------:R-:W-:Y:S02]  /*27f0*/  ULDC UR14, c[0x0][0x604] ;  /* 0x00018100000e7ab9 */ /* 0x000fe40000000800 */
[----:B------:R-:W-:Y:S01]  /*2800*/  FFMA R78, R78, UR14, -R8 ;  /* 0x0000000e4e4e7c23 */ /* 0x000fe20008000808 */
[----:B------:R-:W-:Y:S01]  /*2810*/  @!P6 FMUL R58, R58, 0.5 ;  /* 0x3f0000003a3ae820 */ /* 0x000fe20000400000 */
[----:B------:R-:W3:Y:S01]  /*2820*/  MUFU.EX2 R22, R22 ;  /* 0x0000001600167308 */ /* 0x000ee20000000800 */
[----:B--2---:R-:W-:Y:S01]  /*2830*/  @!P5 FMUL R20, R20, R20 ;  /* 0x000000141414d220 */ /* 0x004fe20000400000 */
[----:B------:R-:W-:Y:S01]  /*2840*/  FSETP.GEU.AND P5, PT, R59, -126, PT ;  /* 0xc2fc00003b00780b */ /* 0x000fe20003fae000 */
[----:B------:R-:W-:-:S02]  /*2850*/  ULDC UR14, c[0x0][0x604] ;  /* 0x00018100000e7ab9 */ /* 0x000fc40000000800 */
[--C-:B------:R-:W-:Y:S01]  /*2860*/  FFMA R79, R79, UR14, -R8.reuse ;  /* 0x0000000e4f4f7c23 */ /* 0x100fe20008000808 */
[----:B------:R-:W-:Y:S01]  /*2870*/  ULDC UR14, c[0x0][0x604] ;  /* 0x00018100000e7ab9 */ /* 0x000fe20000000800 */
[----:B------:R-:W-:Y:S01]  /*2880*/  @!P2 FMUL R55, R55, 0.5 ;  /* 0x3f0000003737a820 */ /* 0x000fe20000400000 */
[----:B------:R-:W2:Y:S01]  /*2890*/  MUFU.EX2 R58, R58 ;  /* 0x0000003a003a7308 */ /* 0x000ea20000000800 */
[----:B----4-:R-:W-:Y:S01]  /*28a0*/  @!P1 FMUL R31, R31, R31 ;  /* 0x0000001f1f1f9220 */ /* 0x010fe20000400000 */
[----:B------:R-:W-:Y:S01]  /*28b0*/  FSETP.GEU.AND P1, PT, R15, -126, PT ;  /* 0xc2fc00000f00780b */ /* 0x000fe20003f2e000 */
[--C-:B------:R-:W-:Y:S01]  /*28c0*/  FFMA R82, R82, UR14, -R8.reuse ;  /* 0x0000000e52527c23 */ /* 0x100fe20008000808 */
[----:B------:R-:W-:Y:S02]  /*28d0*/  ULDC UR14, c[0x0][0x604] ;  /* 0x00018100000e7ab9 */ /* 0x000fe40000000800 */
[----:B------:R-:W-:Y:S01]  /*28e0*/  FFMA R17, R83, UR14, -R8 ;  /* 0x0000000e53117c23 */ /* 0x000fe20008000808 */
[----:B------:R-:W-:Y:S01]  /*28f0*/  @!P5 FMUL R59, R59, 0.5 ;  /* 0x3f0000003b3bd820 */ /* 0x000fe20000400000 */
[----:B------:R-:W4:Y:S01]  /*2900*/  MUFU.EX2 R13, R13 ;  /* 0x0000000d000d7308 */ /* 0x000f220000000800 */
[----:B---3--:R-:W-:Y:S01]  /*2910*/  @!P4 FMUL R22, R22, R22 ;  /* 0x000000161616c220 */ /* 0x008fe20000400000 */
[----:B------:R-:W-:Y:S01]  /*2920*/  FSETP.GEU.AND P4, PT, R63, -126, PT ;  /* 0xc2fc00003f00780b */ /* 0x000fe20003f8e000 */
[----:B------:R-:W-:-:S04]  /*2930*/  ULDC UR14, c[0x0][0x604] ;  /* 0x00018100000e7ab9 */ /* 0x000fc80000000800 */
[----:B------:R-:W-:Y:S01]  /*2940*/  @!P1 FMUL R15, R15, 0.5 ;  /* 0x3f0000000f0f9820 */ /* 0x000fe20000400000 */
[----:B------:R3:W5:Y:S01]  /*2950*/  MUFU.EX2 R39, R55 ;  /* 0x0000003700277308 */ /* 0x0007620000000800 */
[----:B--2---:R-:W-:Y:S01]  /*2960*/  @!P6 FMUL R58, R58, R58 ;  /* 0x0000003a3a3ae220 */ /* 0x004fe20000400000 */
[----:B------:R-:W-:-:S05]  /*2970*/  FSETP.GEU.AND P6, PT, R70, -126, PT ;  /* 0xc2fc00004600780b */ /* 0x000fca0003fce000 */
[----:B------:R-:W-:Y:S01]  /*2980*/  @!P4 FMUL R63, R63, 0.5 ;  /* 0x3f0000003f3fc820 */ /* 0x000fe20000400000 */
[----:B------:R-:W2:Y:S01]  /*2990*/  MUFU.EX2 R43, R59 ;  /* 0x0000003b002b7308 */ /* 0x000ea20000000800 */
[----:B----4-:R-:W-:Y:S01]  /*29a0*/  @!P3 FMUL R13, R13, R13 ;  /* 0x0000000d0d0db220 */ /* 0x010fe20000400000 */
[----:B------:R-:W-:Y:S01]  /*29b0*/  FSETP.GEU.AND P3, PT, R24, -126, PT ;  /* 0xc2fc00001800780b */ /* 0x000fe20003f6e000 */
[--C-:B---3--:R-:W-:Y:S01]  /*29c0*/  FFMA R55, R86, UR14, -R8.reuse ;  /* 0x0000000e56377c23 */ /* 0x108fe20008000808 */
[----:B------:R-:W-:Y:S02]  /*29d0*/  ULDC UR14, c[0x0][0x604] ;  /* 0x00018100000e7ab9 */ /* 0x000fe40000000800 */
[----:B------:R-:W-:Y:S01]  /*29e0*/  FFMA R8, R87, UR14, -R8 ;  /* 0x0000000e57087c23 */ /* 0x000fe20008000808 */
[----:B------:R-:W-:Y:S01]  /*29f0*/  @!P6 FMUL R70, R70, 0.5 ;  /* 0x3f0000004646e820 */ /* 0x000fe20000400000 */
[----:B------:R-:W3:Y:S01]  /*2a00*/  MUFU.EX2 R15, R15 ;  /* 0x0000000f000f7308 */ /* 0x000ee20000000800 */
[----:B-----5:R-:W-:Y:S01]  /*2a10*/  @!P2 FMUL R39, R39, R39 ;  /* 0x000000272727a220 */ /* 0x020fe20000400000 */
[----:B------:R-:W-:Y:S01]  /*2a20*/  FSETP.GEU.AND P2, PT, R67, -126, PT ;  /* 0xc2fc00004300780b */ /* 0x000fe20003f4e000 */
[----:B------:R-:W-:-:S02]  /*2a30*/  ULDC UR14, c[0x0][0x604] ;  /* 0x00018100000e7ab9 */ /* 0x000fc40000000800 */
[----:B------:R-:W-:Y:S01]  /*2a40*/  FMUL R2, R2, UR14 ;  /* 0x0000000e02027c20 */ /* 0x000fe20008400000 */
[----:B------:R-:W-:Y:S01]  /*2a50*/  ULDC UR14, c[0x0][0x604] ;  /* 0x00018100000e7ab9 */ /* 0x000fe20000000800 */
[----:B------:R-:W-:Y:S01]  /*2a60*/  @!P3 FMUL R24, R24, 0.5 ;  /* 0x3f0000001818b820 */ /* 0x000fe20000400000 */
[----:B------:R-:W4:Y:S01]  /*2a70*/  MUFU.EX2 R47, R63 ;  /* 0x0000003f002f7308 */ /* 0x000f220000000800 */
[----:B--2---:R-:W-:Y:S01]  /*2a80*/  @!P5 FMUL R43, R43, R43 ;  /* 0x0000002b2b2bd220 */ /* 0x004fe20000400000 */
[----:B------:R-:W-:Y:S01]  /*2a90*/  FSETP.GEU.AND P5, PT, R71, -126, PT ;  /* 0xc2fc00004700780b */ /* 0x000fe20003fae000 */
[--C-:B------:R-:W-:Y:S01]  /*2aa0*/  FFMA R0, R0, UR14, -R2.reuse ;  /* 0x0000000e00007c23 */ /* 0x100fe20008000802 */
[----:B------:R-:W-:Y:S02]  /*2ab0*/  ULDC UR14, c[0x0][0x604] ;  /* 0x00018100000e7ab9 */ /* 0x000fe40000000800 */
[----:B------:R-:W-:Y:S01]  /*2ac0*/  FFMA R25, R25, UR14, -R2 ;  /* 0x0000000e19197c23 */ /* 0x000fe20008000802 */
[----:B------:R-:W-:Y:S01]  /*2ad0*/  @!P2 FMUL R67, R67, 0.5 ;  /* 0x3f0000004343a820 */ /* 0x000fe20000400000 */
[----:B------:R-:W2:Y:S01]  /*2ae0*/  MUFU.EX2 R70, R70 ;  /* 0x0000004600467308 */ /* 0x000ea20000000800 */
[----:B---3--:R-:W-:Y:S01]  /*2af0*/  @!P1 FMUL R15, R15, R15 ;  /* 0x0000000f0f0f9220 */ /* 0x008fe20000400000 */
[----:B------:R-:W-:Y:S01]  /*2b00*/  FSETP.GEU.AND P1, PT, R62, -126, PT ;  /* 0xc2fc00003e00780b */ /* 0x000fe20003f2e000 */
[----:B------:R-:W-:-:S02]  /*2b10*/  ULDC UR14, c[0x0][0x604] ;  /* 0x00018100000e7ab9 */ /* 0x000fc40000000800 */
[--C-:B------:R-:W-:Y:S01]  /*2b20*/  FFMA R28, R28, UR14, -R2.reuse ;  /* 0x0000000e1c1c7c23 */ /* 0x100fe20008000802 */
[----:B------:R-:W-:Y:S01]  /*2b30*/  ULDC UR14, c[0x0][0x604] ;  /* 0x00018100000e7ab9 */ /* 0x000fe20000000800 */
[----:B------:R-:W-:Y:S01]  /*2b40*/  @!P5 FMUL R71, R71, 0.5 ;  /* 0x3f0000004747d820 */ /* 0x000fe20000400000 */
[----:B------:R-:W3:Y:S01]  /*2b50*/  MUFU.EX2 R24, R24 ;  /* 0x0000001800187308 */ /* 0x000ee20000000800 */
[----:B----4-:R-:W-:Y:S01]  /*2b60*/  @!P4 FMUL R47, R47, R47 ;  /* 0x0000002f2f2fc220 */ /* 0x010fe20000400000 */
[----:B------:R-:W-:Y:S01]  /*2b70*/  FSETP.GEU.AND P4, PT, R75, -126, PT ;  /* 0xc2fc00004b00780b */ /* 0x000fe20003f8e000 */
[--C-:B------:R-:W-:Y:S01]  /*2b80*/  FFMA R29, R29, UR14, -R2.reuse ;  /* 0x0000000e1d1d7c23 */ /* 0x100fe20008000802 */
[----:B------:R-:W-:Y:S02]  /*2b90*/  ULDC UR14, c[0x0][0x604] ;  /* 0x00018100000e7ab9 */ /* 0x000fe40000000800 */
[----:B------:R-:W-:Y:S01]  /*2ba0*/  FFMA R32, R32, UR14, -R2 ;  /* 0x0000000e20207c23 */ /* 0x000fe20008000802 */
[----:B------:R-:W-:Y:S01]  /*2bb0*/  @!P1 FMUL R62, R62, 0.5 ;  /* 0x3f0000003e3e9820 */ /* 0x000fe20000400000 */
[----:B------:R-:W4:Y:S01]  /*2bc0*/  MUFU.EX2 R51, R67 ;  /* 0x0000004300337308 */ /* 0x000f220000000800 */
[----:B--2---:R-:W-:Y:S01]  /*2bd0*/  @!P6 FMUL R70, R70, R70 ;  /* 0x000000464646e220 */ /* 0x004fe20000400000 */
[----:B------:R-:W-:Y:S01]  /*2be0*/  FSETP.GEU.AND P6, PT, R82, -126, PT ;  /* 0xc2fc00005200780b */ /* 0x000fe20003fce000 */
[----:B------:R-:W-:-:S02]  /*2bf0*/  ULDC UR14, c[0x0][0x604] ;  /* 0x00018100000e7ab9 */ /* 0x000fc40000000800 */
[--C-:B------:R-:W-:Y:S01]  /*2c00*/  FFMA R33, R33, UR14, -R2.reuse ;  /* 0x0000000e21217c23 */ /* 0x100fe20008000802 */
[----:B------:R-:W-:Y:S01]  /*2c10*/  ULDC UR14, c[0x0][0x604] ;  /* 0x00018100000e7ab9 */ /* 0x000fe20000000800 */
[----:B------:R-:W-:Y:S01]  /*2c20*/  @!P4 FMUL R75, R75, 0.5 ;  /* 0x3f0000004b4bc820 */ /* 0x000fe20000400000 */
[----:B------:R-:W2:Y:S01]  /*2c30*/  MUFU.EX2 R89, R71 ;  /* 0x0000004700597308 */ /* 0x000ea20000000800 */
[----:B---3--:R-:W-:Y:S01]  /*2c40*/  @!P3 FMUL R24, R24, R24 ;  /* 0x000000181818b220 */ /* 0x008fe20000400000 */
[----:B------:R-:W-:Y:S01]  /*2c50*/  FSETP.GEU.AND P3, PT, R66, -126, PT ;  /* 0xc2fc00004200780b */ /* 0x000fe20003f6e000 */
[--C-:B------:R-:W-:Y:S01]  /*2c60*/  FFMA R36, R36, UR14, -R2.reuse ;  /* 0x0000000e24247c23 */ /* 0x100fe20008000802 */
[----:B------:R-:W-:Y:S02]  /*2c70*/  ULDC UR14, c[0x0][0x604] ;  /* 0x00018100000e7ab9 */ /* 0x000fe40000000800 */
[----:B------:R-:W-:Y:S01]  /*2c80*/  FFMA R37, R37, UR14, -R2 ;  /* 0x0000000e25257c23 */ /* 0x000fe20008000802 */
[----:B------:R-:W-:Y:S01]  /*2c90*/  @!P6 FMUL R82, R82, 0.5 ;  /* 0x3f0000005252e820 */ /* 0x000fe20000400000 */
[----:B------:R-:W3:Y:S01]  /*2ca0*/  MUFU.EX2 R91, R75 ;  /* 0x0000004b005b7308 */ /* 0x000ee20000000800 */
[----:B----4-:R-:W-:Y:S01]  /*2cb0*/  @!P2 FMUL R51, R51, R51 ;  /* 0x000000333333a220 */ /* 0x010fe20000400000 */
[----:B------:R-:W-:Y:S01]  /*2cc0*/  FSETP.GEU.AND P2, PT, R79, -126, PT ;  /* 0xc2fc00004f00780b */ /* 0x000fe20003f4e000 */
[----:B------:R-:W-:-:S02]  /*2cd0*/  ULDC UR14, c[0x0][0x604] ;  /* 0x00018100000e7ab9 */ /* 0x000fc40000000800 */
[--C-:B------:R-:W-:Y:S01]  /*2ce0*/  FFMA R40, R40, UR14, -R2.reuse ;  /* 0x0000000e28287c23 */ /* 0x100fe20008000802 */
        /* <DEDUP_REMOVED lines=33> */
[----:B------:R-:W-:Y:S01]  /*2f00*/  FFMA R53, R53, UR14, -R2 ;  /* 0x0000000e35357c23 */ /* 0x000fe20008000802 */
[----:B------:R-:W-:Y:S01]  /*2f10*/  ULDC UR14, c[0x0][0x604] ;  /* 0x00018100000e7ab9 */ /* 0x000fe20000000800 */
[----:B------:R-:W-:Y:S01]  /*2f20*/  FADD R50, R15, R82 ;  /* 0x000000520f327221 */ /* 0x000fe20000000000 */
[----:B------:R-:W-:Y:S01]  /*2f30*/  FFMA R56, R56, UR14, -R2 ;  /* 0x0000000e38387c23 */ /* 0x000fe20008000802 */
[----:B------:R-:W-:Y:S01]  /*2f40*/  @!P6 FMUL R28, R28, 0.5 ;  /* 0x3f0000001c1ce820 */ /* 0x000fe20000400000 */
[----:B------:R-:W3:Y:S01]  /*2f50*/  MUFU.EX2 R8, R8 ;  /* 0x0000000800087308 */ /* 0x000ee20000000800 */
[----:B----4-:R-:W-:Y:S01]  /*2f60*/  @!P2 FMUL R83, R83, R83 ;  /* 0x000000535353a220 */ /* 0x010fe20000400000 */
[----:B------:R-:W-:Y:S01]  /*2f70*/  FSETP.GEU.AND P2, PT, R25, -126, PT ;  /* 0xc2fc00001900780b */ /* 0x000fe20003f4e000 */
[----:B------:R-:W-:-:S04]  /*2f80*/  ULDC UR14, c[0x0][0x604] ;  /* 0x00018100000e7ab9 */ /* 0x000fc80000000800 */
[----:B------:R-:W-:Y:S01]  /*2f90*/  @!P3 FMUL R78, R78, 0.5 ;  /* 0x3f0000004e4eb820 */ /* 0x000fe20000400000 */
[----:B------:R-:W4:Y:S01]  /*2fa0*/  MUFU.EX2 R74, R74 ;  /* 0x0000004a004a7308 */ /* 0x000f220000000800 */
[----:B--2---:R-:W-:Y:S01]  /*2fb0*/  @!P5 FMUL R87, R87, R87 ;  /* 0x000000575757d220 */ /* 0x004fe20000400000 */
[----:B------:R-:W-:-:S05]  /*2fc0*/  FSETP.GEU.AND P5, PT, R29, -126, PT ;  /* 0xc2fc00001d00780b */ /* 0x000fca0003fae000 */
[----:B------:R-:W-:Y:S01]  /*2fd0*/  @!P2 FMUL R25, R25, 0.5 ;  /* 0x3f0000001919a820 */ /* 0x000fe20000400000 */
[----:B------:R-:W2:Y:S01]  /*2fe0*/  MUFU.EX2 R28, R28 ;  /* 0x0000001c001c7308 */ /* 0x000ea20000000800 */
[----:B---3--:R-:W-:Y:S01]  /*2ff0*/  @!P4 FMUL R8, R8, R8 ;  /* 0x000000080808c220 */ /* 0x008fe20000400000 */
[----:B------:R-:W-:-:S05]  /*3000*/  FSETP.GEU.AND P4, PT, R33, -126, PT ;  /* 0xc2fc00002100780b */ /* 0x000fca0003f8e000 */
[----:B------:R-:W-:Y:S01]  /*3010*/  @!P5 FMUL R29, R29, 0.5 ;  /* 0x3f0000001d1dd820 */ /* 0x000fe20000400000 */
[----:B------:R-:W3:Y:S01]  /*3020*/  MUFU.EX2 R26, R25 ;  /* 0x00000019001a7308 */ /* 0x000ee20000000800 */
[----:B----4-:R-:W-:Y:S01]  /*3030*/  @!P1 FMUL R74, R74, R74 ;  /* 0x0000004a4a4a9220 */ /* 0x010fe20000400000 */
[----:B------:R-:W-:-:S05]  /*3040*/  FSETP.GEU.AND P1, PT, R55, -126, PT ;  /* 0xc2fc00003700780b */ /* 0x000fca0003f2e000 */
        /* <DEDUP_REMOVED lines=9> */
[----:B------:R3:W5:Y:S01]  /*30e0*/  MUFU.EX2 R21, R33 ;  /* 0x0000002100157308 */ /* 0x0007620000000800 */
[----:B----4-:R-:W-:Y:S01]  /*30f0*/  @!P3 FMUL R78, R78, R78 ;  /* 0x0000004e4e4eb220 */ /* 0x010fe20000400000 */
[----:B------:R-:W-:-:S03]  /*3100*/  FSETP.GEU.AND P3, PT, R0, -126, PT ;  /* 0xc2fc00000000780b */ /* 0x000fc60003f6e000 */
[----:B------:R-:W-:Y:S01]  /*3110*/  FADD R54, R35, R78 ;  /* 0x0000004e23367221 */ /* 0x000fe20000000000 */
[----:B------:R-:W-:Y:S01]  /*3120*/  F2FP.BF16.F32.PACK_AB R35, R20, R35 ;  /* 0x000000231423723e */ /* 0x000fe200000010ff */
[----:B------:R-:W-:Y:S01]  /*3130*/  @!P2 FMUL R37, R37, 0.5 ;  /* 0x3f0000002525a820 */ /* 0x000fe20000400000 */
[----:B------:R-:W4:Y:S01]  /*3140*/  MUFU.EX2 R55, R55 ;  /* 0x0000003700377308 */ /* 0x000f220000000800 */
[----:B--2---:R-:W-:Y:S01]  /*3150*/  @!P5 FMUL R19, R19, R19 ;  /* 0x000000131313d220 */ /* 0x004fe20000400000 */
[----:B------:R-:W-:Y:S01]  /*3160*/  FSETP.GEU.AND P5, PT, R41, -126, PT ;  /* 0xc2fc00002900780b */ /* 0x000fe20003fae000 */
[----:B---3--:R-:W-:-:S04]  /*3170*/  FADD R33, R18, R91 ;  /* 0x0000005b12217221 */ /* 0x008fc80000000000 */
[----:B------:R-:W-:Y:S01]  /*3180*/  @!P3 FMUL R0, R0, 0.5 ;  /* 0x3f0000000000b820 */ /* 0x000fe20000400000 */
[----:B------:R-:W2:Y:S01]  /*3190*/  MUFU.EX2 R23, R37 ;  /* 0x0000002500177308 */ /* 0x000ea20000000800 */
[----:B-----5:R-:W-:Y:S01]  /*31a0*/  @!P4 FMUL R21, R21, R21 ;  /* 0x000000151515c220 */ /* 0x020fe20000400000 */
[----:B------:R-:W-:-:S05]  /*31b0*/  FSETP.GEU.AND P4, PT, R45, -126, PT ;  /* 0xc2fc00002d00780b */ /* 0x000fca0003f8e000 */
[----:B------:R-:W-:Y:S01]  /*31c0*/  @!P5 FMUL R41, R41, 0.5 ;  /* 0x3f0000002929d820 */ /* 0x000fe20000400000 */
[----:B------:R3:W5:Y:S01]  /*31d0*/  MUFU.EX2 R17, R0 ;  /* 0x0000000000117308 */ /* 0x0007620000000800 */
[----:B----4-:R-:W-:Y:S01]  /*31e0*/  @!P1 FMUL R55, R55, R55 ;  /* 0x0000003737379220 */ /* 0x010fe20000400000 */
[----:B------:R-:W-:-:S05]  /*31f0*/  FSETP.GEU.AND P1, PT, R32, -126, PT ;  /* 0xc2fc00002000780b */ /* 0x000fca0003f2e000 */
[----:B------:R-:W-:Y:S01]  /*3200*/  @!P4 FMUL R45, R45, 0.5 ;  /* 0x3f0000002d2dc820 */ /* 0x000fe20000400000 */
[----:B------:R-:W4:Y:S01]  /*3210*/  MUFU.EX2 R40, R40 ;  /* 0x0000002800287308 */ /* 0x000f220000000800 */
[----:B--2---:R-:W-:Y:S01]  /*3220*/  @!P2 FMUL R23, R23, R23 ;  /* 0x000000171717a220 */ /* 0x004fe20000400000 */
[----:B------:R-:W-:Y:S01]  /*3230*/  FSETP.GEU.AND P2, PT, R49, -126, PT ;  /* 0xc2fc00003100780b */ /* 0x000fe20003f4e000 */
[--C-:B---3--:R-:W-:Y:S01]  /*3240*/  FFMA R0, R57, UR14, -R2.reuse ;  /* 0x0000000e39007c23 */ /* 0x108fe20008000802 */
[----:B------:R-:W-:Y:S02]  /*3250*/  ULDC UR14, c[0x0][0x604] ;  /* 0x00018100000e7ab9 */ /* 0x000fe40000000800 */
[----:B------:R-:W-:Y:S01]  /*3260*/  FFMA R60, R60, UR14, -R2 ;  /* 0x0000000e3c3c7c23 */ /* 0x000fe20008000802 */
[----:B------:R-:W-:Y:S01]  /*3270*/  @!P1 FMUL R32, R32, 0.5 ;  /* 0x3f00000020209820 */ /* 0x000fe20000400000 */
[----:B------:R-:W2:Y:S01]  /*3280*/  MUFU.EX2 R59, R41 ;  /* 0x00000029003b7308 */ /* 0x000ea20000000800 */
[----:B-----5:R-:W-:Y:S01]  /*3290*/  @!P3 FMUL R17, R17, R17 ;  /* 0x000000111111b220 */ /* 0x020fe20000400000 */
        /* <DEDUP_REMOVED lines=23> */
[----:B------:R-:W-:-:S03]  /*3410*/  ULDC UR14, c[0x0][0x604] ;  /* 0x00018100000e7ab9 */ /* 0x000fc60000000800 */
        /* <DEDUP_REMOVED lines=20> */
[----:B---3--:R-:W-:Y:S01]  /*3560*/  FFMA R0, R69, UR14, -R2 ;  /* 0x0000000e45007c23 */ /* 0x008fe20008000802 */
[----:B------:R-:W-:-:S03]  /*3570*/  ULDC UR14, c[0x0][0x604] ;  /* 0x00018100000e7ab9 */ /* 0x000fc60000000800 */
[----:B------:R-:W-:Y:S01]  /*3580*/  @!P6 FMUL R64, R64, 0.5 ;  /* 0x3f0000004040e820 */ /* 0x000fe20000400000 */
[----:B------:R2:W3:Y:S01]  /*3590*/  MUFU.EX2 R42, R25 ;  /* 0x00000019002a7308 */ /* 0x0004e20000000800 */
[----:B-----5:R-:W-:Y:S01]  /*35a0*/  @!P4 FMUL R61, R61, R61 ;  /* 0x0000003d3d3dc220 */ /* 0x020fe20000400000 */
[----:B------:R-:W-:-:S05]  /*35b0*/  FSETP.GEU.AND P4, PT, R72, -126, PT ;  /* 0xc2fc00004800780b */ /* 0x000fca0003f8e000 */
[----:B------:R-:W-:Y:S01]  /*35c0*/  @!P5 FMUL R29, R29, 0.5 ;  /* 0x3f0000001d1dd820 */ /* 0x000fe20000400000 */
[----:B------:R-:W5:Y:S01]  /*35d0*/  MUFU.EX2 R36, R48 ;  /* 0x0000003000247308 */ /* 0x000f620000000800 */
[--C-:B--2---:R-:W-:Y:S01]  /*35e0*/  FFMA R25, R73, UR14, -R2.reuse ;  /* 0x0000000e49197c23 */ /* 0x104fe20008000802 */
[----:B------:R-:W-:Y:S01]  /*35f0*/  ULDC UR14, c[0x0][0x604] ;  /* 0x00018100000e7ab9 */ /* 0x000fe20000000800 */
[----:B----4-:R-:W-:Y:S01]  /*3600*/  @!P1 FMUL R34, R34, R34 ;  /* 0x0000002222229220 */ /* 0x010fe20000400000 */
[--C-:B------:R-:W-:Y:S01]  /*3610*/  FFMA R80, R80, UR14, -R2.reuse ;  /* 0x0000000e50507c23 */ /* 0x100fe20008000802 */
[----:B------:R-:W-:Y:S01]  /*3620*/  ULDC UR14, c[0x0][0x604] ;  /* 0x00018100000e7ab9 */ /* 0x000fe20000000800 */
[----:B------:R-:W-:Y:S01]  /*3630*/  FSETP.GEU.AND P1, PT, R56, -126, PT ;  /* 0xc2fc00003800780b */ /* 0x000fe20003f2e000 */
[----:B------:R-:W-:Y:S01]  /*3640*/  FFMA R81, R81, UR14, -R2 ;  /* 0x0000000e51517c23 */ /* 0x000fe20008000802 */
[----:B------:R-:W2:Y:S01]  /*3650*/  MUFU.EX2 R65, R64 ;  /* 0x0000004000417308 */ /* 0x000ea20000000800 */
[----:B---3--:R-:W-:Y:S01]  /*3660*/  @!P2 FMUL R42, R42, R42 ;  /* 0x0000002a2a2aa220 */ /* 0x008fe20000400000 */
[----:B------:R-:W-:Y:S01]  /*3670*/  FSETP.GEU.AND P2, PT, R25, -126, PT ;  /* 0xc2fc00001900780b */ /* 0x000fe20003f4e000 */
[----:B------:R-:W-:Y:S01]  /*3680*/  @!P4 FMUL R72, R72, 0.5 ;  /* 0x3f0000004848c820 */ /* 0x000fe20000400000 */
[----:B------:R-:W-:-:S02]  /*3690*/  ULDC UR14, c[0x0][0x604] ;  /* 0x00018100000e7ab9 */ /* 0x000fc40000000800 */
[--C-:B------:R-:W-:Y:S01]  /*36a0*/  FFMA R76, R76, UR14, -R2.reuse ;  /* 0x0000000e4c4c7c23 */ /* 0x100fe20008000802 */
[----:B------:R-:W-:Y:S01]  /*36b0*/  ULDC UR14, c[0x0][0x604] ;  /* 0x00018100000e7ab9 */ /* 0x000fe20000000800 */
[----:B------:R3:W4:Y:S01]  /*36c0*/  MUFU.EX2 R44, R29 ;  /* 0x0000001d002c7308 */ /* 0x0007220000000800 */
[----:B-----5:R-:W-:Y:S01]  /*36d0*/  @!P3 FMUL R36, R36, R36 ;  /* 0x000000242424b220 */ /* 0x020fe20000400000 */
[----:B------:R-:W-:Y:S01]  /*36e0*/  FSETP.GEU.AND P3, PT, R60, -126, PT ;  /* 0xc2fc00003c00780b */ /* 0x000fe20003f6e000 */
[----:B------:R-:W-:Y:S01]  /*36f0*/  @!P1 FMUL R56, R56, 0.5 ;  /* 0x3f00000038389820 */ /* 0x000fe20000400000 */
[--C-:B------:R-:W-:Y:S01]  /*3700*/  FFMA R77, R77, UR14, -R2.reuse ;  /* 0x0000000e4d4d7c23 */ /* 0x100fe20008000802 */
[----:B------:R-:W-:Y:S02]  /*3710*/  ULDC UR14, c[0x0][0x604] ;  /* 0x00018100000e7ab9 */ /* 0x000fe40000000800 */
[----:B------:R-:W-:Y:S01]  /*3720*/  @!P2 FMUL R25, R25, 0.5 ;  /* 0x3f0000001919a820 */ /* 0x000fe20000400000 */
[----:B------:R-:W5:Y:S01]  /*3730*/  MUFU.EX2 R73, R72 ;  /* 0x0000004800497308 */ /* 0x000f620000000800 */
[----:B--2---:R-:W-:Y:S01]  /*3740*/  @!P6 FMUL R65, R65, R65 ;  /* 0x000000414141e220 */ /* 0x004fe20000400000 */
[----:B------:R-:W-:Y:S01]  /*3750*/  FSETP.GEU.AND P6, PT, R80, -126, PT ;  /* 0xc2fc00005000780b */ /* 0x000fe20003fce000 */
[--C-:B------:R-:W-:Y:S01]  /*3760*/  FFMA R84, R84, UR14, -R2.reuse ;  /* 0x0000000e54547c23 */ /* 0x100fe20008000802 */
[----:B------:R-:W-:Y:S01]  /*3770*/  FFMA R2, R85, UR15, -R2 ;  /* 0x0000000f55027c23 */ /* 0x000fe20008000802 */
[----:B---3--:R-:W-:-:S02]  /*3780*/  FADD R29, R13, R74 ;  /* 0x0000004a0d1d7221 */ /* 0x008fc40000000000 */
[----:B------:R-:W-:Y:S01]  /*3790*/  @!P3 FMUL R60, R60, 0.5 ;  /* 0x3f0000003c3cb820 */ /* 0x000fe20000400000 */
[----:B------:R2:W3:Y:S01]  /*37a0*/  MUFU.EX2 R48, R25 ;  /* 0x0000001900307308 */ /* 0x0004e20000000800 */
[----:B----4-:R-:W-:Y:S01]  /*37b0*/  @!P5 FMUL R44, R44, R44 ;  /* 0x0000002c2c2cd220 */ /* 0x010fe20000400000 */
[----:B------:R-:W-:-:S05]  /*37c0*/  FSETP.GEU.AND P5, PT, R81, -126, PT ;  /* 0xc2fc00005100780b */ /* 0x000fca0003fae000 */
[----:B------:R-:W-:Y:S01]  /*37d0*/  @!P6 FMUL R80, R80, 0.5 ;  /* 0x3f0000005050e820 */ /* 0x000fe20000400000 */
[----:B------:R-:W4:Y:S01]  /*37e0*/  MUFU.EX2 R56, R56 ;  /* 0x0000003800387308 */ /* 0x000f220000000800 */
[----:B-----5:R-:W-:Y:S01]  /*37f0*/  @!P4 FMUL R73, R73, R73 ;  /* 0x000000494949c220 */ /* 0x020fe20000400000 */
[----:B------:R-:W-:Y:S01]  /*3800*/  FSETP.GEU.AND P4, PT, R76, -126, PT ;  /* 0xc2fc00004c00780b */ /* 0x000fe20003f8e000 */
[----:B--2---:R-:W-:Y:S02]  /*3810*/  FADD R25, R11, R66 ;  /* 0x000000420b197221 */ /* 0x004fe40000000000 */
[----:B------:R-:W-:Y:S02]  /*3820*/  FADD R37, R40, R73 ;  /* 0x0000004928257221 */ /* 0x000fe40000000000 */
[----:B------:R-:W-:Y:S01]  /*3830*/  @!P5 FMUL R81, R81, 0.5 ;  /* 0x3f0000005151d820 */ /* 0x000fe20000400000 */
[----:B------:R2:W5:Y:S01]  /*3840*/  MUFU.EX2 R71, R60 ;  /* 0x0000003c00477308 */ /* 0x0005620000000800 */
[----:B---3--:R-:W-:Y:S01]  /*3850*/  @!P2 FMUL R48, R48, R48 ;  /* 0x000000303030a220 */ /* 0x008fe20000400000 */
[----:B------:R-:W-:Y:S01]  /*3860*/  FSETP.GEU.AND P2, PT, R77, -126, PT ;  /* 0xc2fc00004d00780b */ /* 0x000fe20003f4e000 */
[----:B------:R-:W-:Y:S01]  /*3870*/  FADD R86, R25, R50 ;  /* 0x0000003219567221 */ /* 0x000fe20000000000 */
[----:B------:R-:W-:Y:S01]  /*3880*/  FADD R25, R27, R62 ;  /* 0x0000003e1b197221 */ /* 0x000fe20000000000 */
[----:B------:R-:W-:-:S02]  /*3890*/  F2FP.BF16.F32.PACK_AB R27, R12, R27 ;  /* 0x0000001b0c1b723e */ /* 0x000fc400000010ff */
[----:B------:R-:W-:Y:S01]  /*38a0*/  @!P4 FMUL R76, R76, 0.5 ;  /* 0x3f0000004c4cc820 */ /* 0x000fe20000400000 */
[----:B------:R-:W3:Y:S01]  /*38b0*/  MUFU.EX2 R79, R80 ;  /* 0x00000050004f7308 */ /* 0x000ee20000000800 */
[----:B----4-:R-:W-:Y:S01]  /*38c0*/  @!P1 FMUL R56, R56, R56 ;  /* 0x0000003838389220 */ /* 0x010fe20000400000 */
[----:B------:R-:W-:Y:S01]  /*38d0*/  FSETP.GEU.AND P1, PT, R68, -126, PT ;  /* 0xc2fc00004400780b */ /* 0x000fe20003f2e000 */
[----:B--2---:R-:W-:-:S04]  /*38e0*/  FADD R60, R22, R87 ;  /* 0x00000057163c7221 */ /* 0x004fc80000000000 */
[----:B------:R-:W-:Y:S01]  /*38f0*/  @!P2 FMUL R77, R77, 0.5 ;  /* 0x3f0000004d4da820 */ /* 0x000fe20000400000 */
[----:B------:R-:W2:Y:S01]  /*3900*/  MUFU.EX2 R52, R81 ;  /* 0x0000005100347308 */ /* 0x000ea20000000800 */
[----:B-----5:R-:W-:Y:S01]  /*3910*/  @!P3 FMUL R71, R71, R71 ;  /* 0x000000474747b220 */ /* 0x020fe20000400000 */
[----:B------:R-:W-:-:S05]  /*3920*/  FSETP.GEU.AND P3, PT, R0, -126, PT ;  /* 0xc2fc00000000780b */ /* 0x000fca0003f6e000 */
[----:B------:R-:W-:Y:S01]  /*3930*/  @!P1 FMUL R68, R68, 0.5 ;  /* 0x3f00000044449820 */ /* 0x000fe20000400000 */
[----:B------:R4:W5:Y:S01]  /*3940*/  MUFU.EX2 R75, R76 ;  /* 0x0000004c004b7308 */ /* 0x0009620000000800 */
[----:B---3--:R-:W-:Y:S01]  /*3950*/  @!P6 FMUL R79, R79, R79 ;  /* 0x0000004f4f4fe220 */ /* 0x008fe20000400000 */
[----:B------:R-:W-:-:S03]  /*3960*/  FSETP.GEU.AND P6, PT, R84, -126, PT ;  /* 0xc2fc00005400780b */ /* 0x000fc60003fce000 */
[----:B------:R-:W-:Y:S01]  /*3970*/  FADD R64, R36, R79 ;  /* 0x0000004f24407221 */ /* 0x000fe20000000000 */
[----:B------:R-:W-:Y:S01]  /*3980*/  F2FP.BF16.F32.PACK_AB R36, R67, R36 ;  /* 0x000000244324723e */ /* 0x000fe200000010ff */
[----:B------:R-:W-:Y:S01]  /*3990*/  @!P3 FMUL R0, R0, 0.5 ;  /* 0x3f0000000000b820 */ /* 0x000fe20000400000 */
[----:B------:R-:W3:Y:S01]  /*39a0*/  MUFU.EX2 R50, R77 ;  /* 0x0000004d00327308 */ /* 0x000ee20000000800 */
[----:B--2---:R-:W-:Y:S01]  /*39b0*/  @!P5 FMUL R52, R52, R52 ;  /* 0x000000343434d220 */ /* 0x004fe20000400000 */
[----:B------:R-:W-:Y:S01]  /*39c0*/  FSETP.GEU.AND P5, PT, R2, -126, PT ;  /* 0xc2fc00000200780b */ /* 0x000fe20003fae000 */
[----:B----4-:R-:W-:Y:S01]  /*39d0*/  FADD R76, R25, R54 ;  /* 0x00000036194c7221 */ /* 0x010fe20000000000 */
[----:B------:R-:W-:Y:S01]  /*39e0*/  FADD R54, R24, R55 ;  /* 0x0000003718367221 */ /* 0x000fe20000000000 */
[----:B------:R-:W-:Y:S01]  /*39f0*/  FADD R25, R31, R70 ;  /* 0x000000461f197221 */ /* 0x000fe20000000000 */
[----:B------:R-:W-:Y:S01]  /*3a00*/  F2FP.BF16.F32.PACK_AB R31, R16, R31 ;  /* 0x0000001f101f723e */ /* 0x000fe200000010ff */
[----:B------:R-:W-:Y:S01]  /*3a10*/  @!P6 FMUL R84, R84, 0.5 ;  /* 0x3f0000005454e820 */ /* 0x000fe20000400000 */
[----:B------:R2:W4:Y:S01]  /*3a20*/  MUFU.EX2 R69, R68 ;  /* 0x0000004400457308 */ /* 0x0005220000000800 */
[----:B------:R-:W-:Y:S01]  /*3a30*/  FADD R81, R25, R54 ;  /* 0x0000003619517221 */ /* 0x000fe20000000000 */
[----:B------:R-:W-:Y:S01]  /*3a40*/  FADD R25, R26, R61 ;  /* 0x0000003d1a197221 */ /* 0x000fe20000000000 */
[----:B-----5:R-:W-:-:S02]  /*3a50*/  @!P4 FMUL R75, R75, R75 ;  /* 0x0000004b4b4bc220 */ /* 0x020fc40000400000 */
[----:B------:R-:W-:Y:S02]  /*3a60*/  FADD R76, R76, R81 ;  /* 0x000000514c4c7221 */ /* 0x000fe40000000000 */
[----:B------:R-:W-:Y:S01]  /*3a70*/  @!P5 FMUL R2, R2, 0.5 ;  /* 0x3f0000000202d820 */ /* 0x000fe20000400000 */
[----:B------:R5:W1:Y:S01]  /*3a80*/  MUFU.EX2 R46, R0 ;  /* 0x00000000002e7308 */ /* 0x000a620000000800 */
[----:B--2---:R-:W-:Y:S01]  /*3a90*/  FADD R68, R67, R52 ;  /* 0x0000003443447221 */ /* 0x004fe20000000000 */
[----:B---3--:R-:W-:Y:S01]  /*3aa0*/  @!P2 FMUL R50, R50, R50 ;  /* 0x000000323232a220 */ /* 0x008fe20000400000 */
[----:B------:R-:W-:-:S05]  /*3ab0*/  F2FP.BF16.F32.PACK_AB R52, R52, R79 ;  /* 0x0000004f3434723e */ /* 0x000fca00000010ff */
[----:B------:R-:W2:Y:S01]  /*3ac0*/  MUFU.EX2 R77, R84 ;  /* 0x00000054004d7308 */ /* 0x000ea20000000800 */
[----:B-----5:R-:W-:Y:S01]  /*3ad0*/  FADD R0, R9, R58 ;  /* 0x0000003a09007221 */ /* 0x020fe20000000000 */
[----:B----4-:R-:W-:-:S03]  /*3ae0*/  @!P1 FMUL R69, R69, R69 ;  /* 0x0000004545459220 */ /* 0x010fc60000400000 */
[----:B------:R-:W-:Y:S01]  /*3af0*/  FADD R49, R0, R29 ;  /* 0x0000001d00317221 */ /* 0x000fe20000000000 */
[----:B------:R-:W-:Y:S01]  /*3b00*/  FADD R0, R10, R43 ;  /* 0x0000002b0a007221 */ /* 0x000fe20000000000 */
[----:B------:R-:W-:Y:S01]  /*3b10*/  FADD R29, R14, R51 ;  /* 0x000000330e1d7221 */ /* 0x000fe20000000000 */
[----:B------:R-:W3:Y:S01]  /*3b20*/  MUFU.EX2 R54, R2 ;  /* 0x0000000200367308 */ /* 0x000ee20000000800 */
[----:B-1----:R-:W-:Y:S01]  /*3b30*/  @!P3 FMUL R46, R46, R46 ;  /* 0x0000002e2e2eb220 */ /* 0x002fe20000400000 */
[----:B------:R-:W-:Y:S01]  /*3b40*/  FADD R53, R0, R33 ;  /* 0x0000002100357221 */ /* 0x000fe20000000000 */
        /* <DEDUP_REMOVED lines=12> */
[----:B--2---:R-:W-:Y:S01]  /*3c10*/  @!P6 FMUL R77, R77, R77 ;  /* 0x0000004d4d4de220 */ /* 0x004fe20000400000 */
[----:B------:R-:W-:Y:S01]  /*3c20*/  FADD R41, R0, R37 ;  /* 0x0000002500297221 */ /* 0x000fe20000000000 */
[----:B---3--:R-:W-:Y:S01]  /*3c30*/  @!P5 FMUL R54, R54, R54 ;  /* 0x000000363636d220 */ /* 0x008fe20000400000 */
        /* <DEDUP_REMOVED lines=21> */
[----:B------:R-:W-:Y:S01]  /*3d90*/  MOV R25, UR7 ;  /* 0x0000000700197c02 */ /* 0x000fe20008000f00 */
[----:B------:R-:W-:Y:S01]  /*3da0*/  FADD R2, R45, R2 ;  /* 0x000000022d027221 */ /* 0x000fe20000000000 */
[----:B------:R-:W-:Y:S01]  /*3db0*/  FADD R41, R41, R0 ;  /* 0x0000000029297221 */ /* 0x000fe20000000000 */
[----:B------:R-:W-:Y:S01]  /*3dc0*/  FADD R49, R49, R76 ;  /* 0x0000004c31317221 */ /* 0x000fe20000000000 */
[----:B------:R-:W-:Y:S01]  /*3dd0*/  FADD R80, R53, R80 ;  /* 0x0000005035507221 */ /* 0x000fe20000000000 */
[----:B------:R-:W-:Y:S01]  /*3de0*/  F2FP.BF16.F32.PACK_AB R39, R39, R24 ;  /* 0x000000182727723e */ /* 0x000fe200000010ff */
[----:B------:R1:W-:Y:S01]  /*3df0*/  SYNCS.ARRIVE.TRANS64.A1T0 RZ, [R25+UR11], RZ ;  /* 0x000000ff19ff79a7 */ /* 0x0003e2000810000b */
[----:B------:R-:W-:Y:S01]  /*3e00*/  F2FP.BF16.F32.PACK_AB R24, R26, R17 ;  /* 0x000000111a18723e */ /* 0x000fe200000010ff */
[----:B------:R-:W-:Y:S01]  /*3e10*/  FADD R2, R41, R2 ;  /* 0x0000000229027221 */ /* 0x000fe20000000000 */
[----:B------:R-:W-:Y:S01]  /*3e20*/  F2FP.BF16.F32.PACK_AB R26, R19, R28 ;  /* 0x0000001c131a723e */ /* 0x000fe200000010ff */
[----:B------:R-:W-:Y:S01]  /*3e30*/  FADD R0, R49, R80 ;  /* 0x0000005031007221 */ /* 0x000fe20000000000 */
[----:B------:R-:W-:-:S02]  /*3e40*/  F2FP.BF16.F32.PACK_AB R41, R43, R58 ;  /* 0x0000003a2b29723e */ /* 0x000fc400000010ff */
[----:B------:R-:W-:Y:S02]  /*3e50*/  F2FP.BF16.F32.PACK_AB R28, R21, R32 ;  /* 0x00000020151c723e */ /* 0x000fe400000010ff */
[----:B------:R-:W-:Y:S02]  /*3e60*/  F2FP.BF16.F32.PACK_AB R43, R47, R62 ;  /* 0x0000003e2f2b723e */ /* 0x000fe400000010ff */
[----:B------:R-:W-:Y:S02]  /*3e70*/  F2FP.BF16.F32.PACK_AB R45, R51, R66 ;  /* 0x00000042332d723e */ /* 0x000fe400000010ff */
[----:B------:R-:W-:Y:S02]  /*3e80*/  F2FP.BF16.F32.PACK_AB R32, R59, R40 ;  /* 0x000000283b20723e */ /* 0x000fe400000010ff */
[----:B-1----:R-:W-:Y:S02]  /*3e90*/  F2FP.BF16.F32.PACK_AB R25, R10, R9 ;  /* 0x000000090a19723e */ /* 0x002fe400000010ff */
[----:B------:R-:W-:-:S02]  /*3ea0*/  F2FP.BF16.F32.PACK_AB R29, R14, R11 ;  /* 0x0000000b0e1d723e */ /* 0x000fc400000010ff */
[----:B------:R-:W-:Y:S02]  /*3eb0*/  F2FP.BF16.F32.PACK_AB R33, R18, R13 ;  /* 0x0000000d1221723e */ /* 0x000fe400000010ff */
[----:B------:R-:W-:Y:S02]  /*3ec0*/  F2FP.BF16.F32.PACK_AB R37, R22, R15 ;  /* 0x0000000f1625723e */ /* 0x000fe400000010ff */
[----:B------:R-:W-:Y:S02]  /*3ed0*/  F2FP.BF16.F32.PACK_AB R47, R89, R70 ;  /* 0x00000046592f723e */ /* 0x000fe400000010ff */
[----:B------:R-:W-:Y:S02]  /*3ee0*/  F2FP.BF16.F32.PACK_AB R49, R91, R74 ;  /* 0x0000004a5b31723e */ /* 0x000fe400000010ff */
[----:B------:R-:W-:Y:S02]  /*3ef0*/  F2FP.BF16.F32.PACK_AB R51, R83, R78 ;  /* 0x0000004e5333723e */ /* 0x000fe400000010ff */
        /* <DEDUP_REMOVED lines=10> */
[----:B------:R-:W-:Y:S01]  /*3fa0*/  F2FP.BF16.F32.PACK_AB R54, R54, R77 ;  /* 0x0000004d3636723e */ /* 0x000fe200000010ff */
[----:B------:R-:W-:Y:S06]  /*3fb0*/  @!P0 BRA `(.L_x_19) ;  /* 0x0000000000048947 */ /* 0x000fec0003800000 */
[----:B------:R-:W-:Y:S01]  /*3fc0*/  BPT.TRAP 0x1 ;  /* 0x000000040000795c */ /* 0x000fe20000300000 */
.L_x_19:
[----:B------:R-:W1:Y:S01]  /*3fd0*/  SYNCS.PHASECHK.TRANS64.TRYWAIT P1, [UR37+0x30008], R6 ;  /* 0x03000806ff0075a7 */ /* 0x000e620008020165 */
[----:B------:R-:W-:Y:S01]  /*3fe0*/  ULOP3.LUT UR7, UR10, 0x4000000, URZ, 0xfc, !UPT ;  /* 0x040000000a077892 */ /* 0x000fe2000f8efc3f */
[----:B-1----:R-:W-:Y:S11]  /*3ff0*/  @!P1 BRA `(.L_x_20) ;  /* 0x00000094004c9947 */ /* 0x002ff60003800000 */
.L_x_108:
[----:B------:R-:W-:Y:S01]  /*4000*/  UIADD3 UR10, UR7, 0x800, URZ ;  /* 0x00000800070a7890 */ /* 0x000fe2000fffe03f */
[----:B------:R-:W-:Y:S01]  /*4010*/  WARPGROUP.ARRIVE ;  /* 0x00000000000079c5 */ /* 0x000fe20000000000 */
[----:B------:R-:W-:Y:S01]  /*4020*/  UMOV UR11, 0x40000040 ;  /* 0x40000040000b7882 */ /* 0x000fe20000000000 */
[----:B------:R-:W-:-:S06]  /*4030*/  F2FP.BF16.F32.PACK_AB R55, R8, R55 ;  /* 0x000000370837723e */ /* 0x000fcc00000010ff */
[----:B------:R-:W-:Y:S01]  /*4040*/  HGMMA.64x128x16.F32.BF16 R88, R24, gdesc[UR8].tnspB, RZ, !UPT, gsb0 ;  /* 0x41e0000818587df0 */ /* 0x000fe2000c0018ff */
[----:B------:R-:W-:Y:S01]  /*4050*/  UIADD3 UR10, UR7, 0x880, URZ ;  /* 0x00000880070a7890 */ /* 0x000fe2000fffe03f */
[----:B------:R-:W-:Y:S01]  /*4060*/  UMOV UR11, 0x40000040 ;  /* 0x40000040000b7882 */ /* 0x000fe20000000000 */
[----:B------:R-:W-:Y:S02]  /*4070*/  WARPGROUP.DEPBAR.LE gsb0, 0x0 ;  /* 0x00008000000079c5 */ /* 0x000fe40000010000 */
[----:B------:R-:W-:-:S07]  /*4080*/  WARPGROUP.ARRIVE ;  /* 0x00000000000079c5 */ /* 0x000fce0000000000 */
[----:B------:R-:W-:Y:S01]  /*4090*/  HGMMA.64x128x16.F32.BF16 R88, R28, gdesc[UR8].tnspB, R88, gsb0 ;  /* 0x41e000081c587df0 */ /* 0x000fe20008001858 */
        /* <DEDUP_REMOVED lines=29> */
[----:B------:R-:W-:Y:S03]  /*4270*/  HGMMA.64x128x16.F32.BF16 R88, R52, gdesc[UR8].tnspB, R88, gsb0 ;  /* 0x41e0000834587df0 */ /* 0x000fe60008001858 */
[----:B------:R-:W-:Y:S02]  /*4280*/  WARPGROUP.DEPBAR.LE gsb0, 0x0 ;  /* 0x00008000000079c5 */ /* 0x000fe40000010000 */
[----:B------:R-:W-:Y:S05]  /*4290*/  @!P0 BRA `(.L_x_21) ;  /* 0x0000000000048947 */ /* 0x000fea0003800000 */
[----:B------:R-:W-:Y:S01]  /*42a0*/  BPT.TRAP 0x1 ;  /* 0x000000040000795c */ /* 0x000fe20000300000 */
.L_x_21:
[----:B------:R-:W-:Y:S01]  /*42b0*/  UISETP.GT.U32.AND UP0, UPT, UR4, 0x1, UPT ;  /* 0x000000010400788c */ /* 0x000fe2000bf04070 */
[----:B------:R-:W-:Y:S01]  /*42c0*/  MOV R10, RZ ;  /* 0x000000ff000a7202 */ /* 0x000fe20000000f00 */
[----:B------:R-:W-:-:S04]  /*42d0*/  UIADD3 UR10, UR37, 0x30028, URZ ;  /* 0x00030028250a7890 */ /* 0x000fc8000fffe03f */
[----:B------:R-:W-:Y:S01]  /*42e0*/  PLOP3.LUT P1, PT, PT, PT, UP0, 0x80, 0x0 ;  /* 0x000000000000781c */ /* 0x000fe20003f2f008 */
[----:B------:R-:W-:-:S09]  /*42f0*/  UPRMT UR10, URZ, 0x654, UR10 ;  /* 0x000006543f0a7896 */ /* 0x000fd2000800000a */
[----:B------:R-:W-:Y:S03]  /*4300*/  SYNCS.ARRIVE.TRANS64.RED.A1T0 RZ, [UR10], RZ ;  /* 0x000000ffffff79a7 */ /* 0x000fe6000810040a */
[----:B------:R-:W-:Y:S05]  /*4310*/  @P1 BRA `(.L_x_22) ;  /* 0x0000000000041947 */ /* 0x000fea0003800000 */
[----:B------:R-:W-:Y:S01]  /*4320*/  BPT.TRAP 0x1 ;  /* 0x000000040000795c */ /* 0x000fe20000300000 */
.L_x_22:
[C---:B------:R-:W-:Y:S01]  /*4330*/  ISETP.GE.AND P2, PT, R7.reuse, 0x101, PT ;  /* 0x000001010700780c */ /* 0x040fe20003f46270 */
[----:B------:R-:W-:Y:S01]  /*4340*/  UMOV UR38, 0x1 ;  /* 0x0000000100267882 */ /* 0x000fe20000000000 */
[----:B-1----:R-:W-:Y:S01]  /*4350*/  IADD3 R6, R7, 0x7f, RZ ;  /* 0x0000007f07067810 */ /* 0x002fe20007ffe0ff */
[----:B------:R-:W-:Y:S01]  /*4360*/  UMOV UR4, 0x2 ;  /* 0x0000000200047882 */ /* 0x000fe20000000000 */
[----:B------:R-:W-:Y:S02]  /*4370*/  IADD3 R3, R3, 0x80, RZ ;  /* 0x0000008003037810 */ /* 0x000fe40007ffe0ff */
[----:B------:R-:W-:-:S04]  /*4380*/  SHF.R.S32.HI R9, RZ, 0x1f, R6 ;  /* 0x0000001fff097819 */ /* 0x000fc80000011406 */
[----:B------:R-:W-:-:S04]  /*4390*/  LEA.HI R6, R9, R6, RZ, 0x7 ;  /* 0x0000000609067211 */ /* 0x000fc800078f38ff */
[----:B------:R-:W-:Y:S01]  /*43a0*/  LEA.HI.SX32 R6, R6, 0xffffffff, 0x19 ;  /* 0xffffffff06067811 */ /* 0x000fe200078fcaff */
[----:B------:R-:W-:Y:S06]  /*43b0*/  @!P2 BRA `(.L_x_23) ;  /* 0x0000002c001ca947 */ /* 0x000fec0003800000 */
[----:B------:R-:W-:Y:S01]  /*43c0*/  MOV R9, R4 ;  /* 0x0000000400097202 */ /* 0x000fe20000000f00 */
[----:B------:R-:W-:Y:S01]  /*43d0*/  IMAD.MOV.U32 R11, RZ, RZ, R5 ;  /* 0x000000ffff0b7224 */ /* 0x000fe200078e0005 */
[----:B------:R-:W-:Y:S01]  /*43e0*/  MOV R10, RZ ;  /* 0x000000ff000a7202 */ /* 0x000fe20000000f00 */
[----:B------:R-:W-:Y:S01]  /*43f0*/  UMOV UR4, 0x2 ;  /* 0x0000000200047882 */ /* 0x000fe20000000000 */
[----:B------:R-:W-:Y:S01]  /*4400*/  UMOV UR38, 0x1 ;  /* 0x0000000100267882 */ /* 0x000fe20000000000 */
[----:B------:R-:W-:-:S05]  /*4410*/  ULDC UR39, c[0x0][0x604] ;  /* 0x0001810000277ab9 */ /* 0x000fca0000000800 */
.L_x_34:
[----:B------:R-:W-:-:S13]  /*4420*/  PLOP3.LUT P3, PT, PT, PT, UP1, 0x80, 0x0 ;  /* 0x000000000000781c */ /* 0x000fda0003f6f018 */
[----:B------:R-:W-:Y:S05]  /*4430*/  @!P3 BRA `(.L_x_24) ;  /* 0x000000000004b947 */ /* 0x000fea0003800000 */
[----:B------:R-:W-:Y:S01]  /*4440*/  BPT.TRAP 0x1 ;  /* 0x000000040000795c */ /* 0x000fe20000300000 */
.L_x_24:
[----:B------:R-:W-:Y:S01]  /*4450*/  ULEA UR10, UR4, UR37, 0x3 ;  /* 0x00000025040a7291 */ /* 0x000fe2000f8e183f */
[----:B------:R-:W-:-:S08]  /*4460*/  SHF.L.U32 R4, R10, 0x1f, RZ ;  /* 0x0000001f0a047819 */ /* 0x000fd000000006ff */
[----:B------:R-:W1:Y:S02]  /*4470*/  SYNCS.PHASECHK.TRANS64.TRYWAIT P2, [UR10+0x30000], R4 ;  /* 0x03000004ff0075a7 */ /* 0x000e64000804014a */
[----:B-1----:R-:W-:Y:S05]  /*4480*/  @!P2 BRA `(.L_x_25) ;  /* 0x000000900040a947 */ /* 0x002fea0003800000 */
.L_x_109:
[----:B------:R-:W-:Y:S01]  /*4490*/  ULEA UR10, UR4, UR6, 0xb ;  /* 0x00000006040a7291 */ /* 0x000fe2000f8e583f */
[----:B------:R-:W-:Y:S01]  /*44a0*/  WARPGROUP.ARRIVE ;  /* 0x00000000000079c5 */ /* 0x000fe20000000000 */
[----:B------:R-:W-:Y:S01]  /*44b0*/  UMOV UR11, 0x40000040 ;  /* 0x40000040000b7882 */ /* 0x000fe20000000000 */
[----:B------:R-:W-:Y:S01]  /*44c0*/  UMOV UR15, 0x40000040 ;  /* 0x40000040000f7882 */ /* 0x000fe20000000000 */
[----:B------:R-:W-:Y:S02]  /*44d0*/  UIADD3 UR14, UR10, 0x2, URZ ;  /* 0x000000020a0e7890 */ /* 0x000fe4000fffe03f */
[----:B------:R-:W-:Y:S01]  /*44e0*/  UIADD3 UR18, UR10, 0x4, URZ ;  /* 0x000000040a127890 */ /* 0x000fe2000fffe03f */
[----:B------:R-:W-:Y:S02]  /*44f0*/  UMOV UR19, 0x40000040 ;  /* 0x4000004000137882 */ /* 0x000fe40000000000 */
[----:B------:R-:W-:Y:S01]  /*4500*/  HGMMA.64x128x16.F32.BF16 R24, gdesc[UR8], RZ, !UPT, gsb0 ;  /* 0x01e00000081879f0 */ /* 0x000fe2000c0018ff */
[----:B------:R-:W-:Y:S01]  /*4510*/  UIADD3 UR22, UR10, 0x6, URZ ;  /* 0x000000060a167890 */ /* 0x000fe2000fffe03f */
[----:B------:R-:W-:Y:S01]  /*4520*/  UMOV UR23, 0x40000040 ;  /* 0x4000004000177882 */ /* 0x000fe20000000000 */
        /* <DEDUP_REMOVED lines=8> */
[----:B------:R-:W-:-:S04]  /*45b0*/  UIADD3 UR4, UR4, 0x1, URZ ;  /* 0x0000000104047890 */ /* 0x000fc8000fffe03f */
[----:B------:R-:W-:-:S04]  /*45c0*/  UISETP.NE.AND UP0, UPT, UR4, 0x5, UPT ;  /* 0x000000050400788c */ /* 0x000fc8000bf05270 */
[----:B------:R-:W-:Y:S02]  /*45d0*/  USEL UR10, URZ, 0x1, UP0 ;  /* 0x000000013f0a7887 */ /* 0x000fe40008000000 */
[----:B------:R-:W-:-:S04]  /*45e0*/  USEL UR4, UR4, URZ, UP0 ;  /* 0x0000003f04047287 */ /* 0x000fc80008000000 */
[----:B------:R-:W-:Y:S01]  /*45f0*/  LOP3.LUT R7, R10, UR10, RZ, 0x3c, !PT ;  /* 0x0000000a0a077c12 */ /* 0x000fe2000f8e3cff */
        /* <DEDUP_REMOVED lines=22> */
[----:B------:R-:W-:Y:S05]  /*4760*/  @!P3 BRA `(.L_x_26) ;  /* 0x000000000004b947 */ /* 0x000fea0003800000 */
[----:B------:R-:W-:Y:S01]  /*4770*/  BPT.TRAP 0x1 ;  /* 0x000000040000795c */ /* 0x000fe20000300000 */
.L_x_26:
[----:B-1----:R-:W-:Y:S01]  /*4780*/  FMNMX R4, R24, R9, !PT ;  /* 0x0000000918047209 */ /* 0x002fe20007800000 */
[----:B------:R-:W-:Y:S01]  /*4790*/  ULEA UR10, UR4, UR37, 0x3 ;  /* 0x00000025040a7291 */ /* 0x000fe2000f8e183f */
[----:B------:R-:W-:Y:S02]  /*47a0*/  FMNMX R10, R26, R11, !PT ;  /* 0x0000000b1a0a7209 */ /* 0x000fe40007800000 */
[----:B------:R-:W-:-:S04]  /*47b0*/  FMNMX R5, R25, R4, !PT ;  /* 0x0000000419057209 */ /* 0x000fc80007800000 */
        /* <DEDUP_REMOVED lines=29> */
[----:B------:R-:W-:-:S05]  /*4990*/  FMNMX R5, R85, R4, !PT ;  /* 0x0000000455057209 */ /* 0x000fca0007800000 */
[----:B------:R-:W1:Y:S02]  /*49a0*/  SHFL.BFLY PT, R4, R5, 0x1, 0x1f ;  /* 0x0c201f0005047f89 */ /* 0x000e6400000e0000 */
[----:B-1----:R-:W-:-:S05]  /*49b0*/  FMNMX R8, R5, R4, !PT ;  /* 0x0000000405087209 */ /* 0x002fca0007800000 */
[----:B------:R-:W1:Y:S02]  /*49c0*/  SHFL.BFLY PT, R13, R8, 0x2, 0x1f ;  /* 0x0c401f00080d7f89 */ /* 0x000e6400000e0000 */
[----:B-1----:R-:W-:Y:S02]  /*49d0*/  FMNMX R4, R8, R13, !PT ;  /* 0x0000000d08047209 */ /* 0x002fe40007800000 */
[----:B------:R-:W-:Y:S02]  /*49e0*/  FMNMX R13, R27, R10, !PT ;  /* 0x0000000a1b0d7209 */ /* 0x000fe40007800000 */
[----:B------:R-:W-:Y:S02]  /*49f0*/  FSETP.NEU.AND P2, PT, R4, -INF , PT ;  /* 0xff8000000400780b */ /* 0x000fe40003f4d000 */
[----:B------:R-:W-:Y:S02]  /*4a00*/  FMNMX R10, R30, R13, !PT ;  /* 0x0000000d1e0a7209 */ /* 0x000fe40007800000 */
[----:B------:R-:W-:-:S02]  /*4a10*/  FSEL R18, R4, RZ, P2 ;  /* 0x000000ff04127208 */ /* 0x000fc40001000000 */
[----:B------:R-:W-:-:S03]  /*4a20*/  FMNMX R5, R31, R10, !PT ;  /* 0x0000000a1f057209 */ /* 0x000fc60007800000 */
[----:B------:R-:W-:Y:S01]  /*4a30*/  FMUL R152, R18, UR39 ;  /* 0x0000002712987c20 */ /* 0x000fe20008400000 */
[----:B------:R-:W-:Y:S01]  /*4a40*/  FMNMX R10, R34, R5, !PT ;  /* 0x00000005220a7209 */ /* 0x000fe20007800000 */
[----:B------:R-:W-:Y:S02]  /*4a50*/  FADD R9, -R18, R9 ;  /* 0x0000000912097221 */ /* 0x000fe40000000100 */
[--C-:B------:R-:W-:Y:S01]  /*4a60*/  FFMA R24, R24, UR39, -R152.reuse ;  /* 0x0000002718187c23 */ /* 0x100fe20008000898 */
[--C-:B------:R-:W-:Y:S01]  /*4a70*/  FFMA R13, R25, UR39, -R152.reuse ;  /* 0x00000027190d7c23 */ /* 0x100fe20008000898 */
[--C-:B------:R-:W-:Y:S01]  /*4a80*/  FFMA R8, R28, UR39, -R152.reuse ;  /* 0x000000271c087c23 */ /* 0x100fe20008000898 */
[----:B------:R-:W-:Y:S01]  /*4a90*/  FMNMX R5, R35, R10, !PT ;  /* 0x0000000a23057209 */ /* 0x000fe20007800000 */
[--C-:B------:R-:W-:Y:S01]  /*4aa0*/  FFMA R17, R33, UR39, -R152.reuse ;  /* 0x0000002721117c23 */ /* 0x100fe20008000898 */
[----:B------:R-:W-:Y:S01]  /*4ab0*/  FSETP.GEU.AND P6, PT, R24, -126, PT ;  /* 0xc2fc00001800780b */ /* 0x000fe20003fce000 */
[--C-:B------:R-:W-:Y:S01]  /*4ac0*/  FFMA R15, R29, UR39, -R152.reuse ;  /* 0x000000271d0f7c23 */ /* 0x100fe20008000898 */
[----:B------:R-:W-:Y:S01]  /*4ad0*/  FSETP.GEU.AND P3, PT, R13, -126, PT ;  /* 0xc2fc00000d00780b */ /* 0x000fe20003f6e000 */
[--C-:B------:R-:W-:Y:S01]  /*4ae0*/  FFMA R28, R32, UR39, -R152.reuse ;  /* 0x00000027201c7c23 */ /* 0x100fe20008000898 */
[----:B------:R-:W-:Y:S01]  /*4af0*/  FMNMX R10, R38, R5, !PT ;  /* 0x00000005260a7209 */ /* 0x000fe20007800000 */
        /* <DEDUP_REMOVED lines=8> */
[----:B------:R-:W-:Y:S01]  /*4b80*/  @!P6 FMUL R24, R24, 0.5 ;  /* 0x3f0000001818e820 */ /* 0x000fe20000400000 */
[----:B------:R-:W-:Y:S01]  /*4b90*/  FSETP.GEU.AND P2, PT, R28, -126, PT ;  /* 0xc2fc00001c00780b */ /* 0x000fe20003f4e000 */
[----:B------:R-:W-:Y:S01]  /*4ba0*/  @!P3 FMUL R13, R13, 0.5 ;  /* 0x3f0000000d0db820 */ /* 0x000fe20000400000 */
[----:B------:R-:W-:Y:S01]  /*4bb0*/  FMNMX R5, R43, R10, !PT ;  /* 0x0000000a2b057209 */ /* 0x000fe20007800000 */
[--C-:B------:R-:W-:Y:S01]  /*4bc0*/  FFMA R10, R36, UR39, -R152.reuse ;  /* 0x00000027240a7c23 */ /* 0x100fe20008000898 */
[--C-:B------:R-:W-:Y:S01]  /*4bd0*/  FFMA R36, R48, UR39, -R152.reuse ;  /* 0x0000002730247c23 */ /* 0x100fe20008000898 */
[----:B------:R-:W1:Y:S01]  /*4be0*/  MUFU.EX2 R24, R24 ;  /* 0x0000001800187308 */ /* 0x000e620000000800 */
[----:B------:R-:W-:Y:S01]  /*4bf0*/  @!P4 FMUL R8, R8, 0.5 ;  /* 0x3f0000000808c820 */ /* 0x000fe20000400000 */
[----:B------:R-:W-:Y:S01]  /*4c00*/  FMNMX R12, R46, R5, !PT ;  /* 0x000000052e0c7209 */ /* 0x000fe20007800000 */
[--C-:B------:R-:W-:Y:S01]  /*4c10*/  FFMA R41, R53, UR39, -R152.reuse ;  /* 0x0000002735297c23 */ /* 0x100fe20008000898 */
[----:B------:R-:W-:Y:S01]  /*4c20*/  @!P5 FMUL R15, R15, 0.5 ;  /* 0x3f0000000f0fd820 */ /* 0x000fe20000400000 */
[--C-:B------:R-:W-:Y:S01]  /*4c30*/  FFMA R37, R49, UR39, -R152.reuse ;  /* 0x0000002731257c23 */ /* 0x100fe20008000898 */
[----:B------:R-:W-:Y:S01]  /*4c40*/  FMNMX R5, R47, R12, !PT ;  /* 0x0000000c2f057209 */ /* 0x000fe20007800000 */
[--C-:B------:R-:W-:Y:S01]  /*4c50*/  FFMA R45, R56, UR39, -R152.reuse ;  /* 0x00000027382d7c23 */ /* 0x100fe20008000898 */
[----:B------:R-:W2:Y:S01]  /*4c60*/  MUFU.EX2 R13, R13 ;  /* 0x0000000d000d7308 */ /* 0x000ea20000000800 */
[----:B------:R-:W-:Y:S01]  /*4c70*/  @!P2 FMUL R28, R28, 0.5 ;  /* 0x3f0000001c1ca820 */ /* 0x000fe20000400000 */
[----:B------:R-:W-:Y:S01]  /*4c80*/  FMNMX R12, R50, R5, !PT ;  /* 0x00000005320c7209 */ /* 0x000fe20007800000 */
[--C-:B------:R-:W-:Y:S01]  /*4c90*/  FFMA R40, R57, UR39, -R152.reuse ;  /* 0x0000002739287c23 */ /* 0x100fe20008000898 */
[--C-:B------:R-:W-:Y:S01]  /*4ca0*/  FFMA R53, R64, UR39, -R152.reuse ;  /* 0x0000002740357c23 */ /* 0x100fe20008000898 */
[--C-:B------:R-:W-:Y:S01]  /*4cb0*/  FFMA R49, R60, UR39, -R152.reuse ;  /* 0x000000273c317c23 */ /* 0x100fe20008000898 */
[----:B------:R-:W-:Y:S01]  /*4cc0*/  FMNMX R5, R51, R12, !PT ;  /* 0x0000000c33057209 */ /* 0x000fe20007800000 */
[--C-:B------:R-:W-:Y:S01]  /*4cd0*/  FFMA R57, R68, UR39, -R152.reuse ;  /* 0x0000002744397c23 */ /* 0x100fe20008000898 */
[----:B------:R-:W3:Y:S01]  /*4ce0*/  MUFU.EX2 R8, R8 ;  /* 0x0000000800087308 */ /* 0x000ee20000000800 */
[----:B-1----:R-:W-:Y:S01]  /*4cf0*/  @!P6 FMUL R24, R24, R24 ;  /* 0x000000181818e220 */ /* 0x002fe20000400000 */
[----:B------:R-:W-:Y:S01]  /*4d00*/  FSETP.GEU.AND P6, PT, R17, -126, PT ;  /* 0xc2fc00001100780b */ /* 0x000fe20003fce000 */
[--C-:B------:R-:W-:Y:S01]  /*4d10*/  FFMA R48, R73, UR39, -R152.reuse ;  /* 0x0000002749307c23 */ /* 0x100fe20008000898 */
[----:B------:R-:W-:Y:S01]  /*4d20*/  FMNMX R12, R54, R5, !PT ;  /* 0x00000005360c7209 */ /* 0x000fe20007800000 */
[--C-:B------:R-:W-:Y:S01]  /*4d30*/  FFMA R56, R85, UR39, -R152.reuse ;  /* 0x0000002755387c23 */ /* 0x100fe20008000898 */
[----:B------:R-:W-:Y:S01]  /*4d40*/  FFMA R73, R84, UR39, -R152 ;  /* 0x0000002754497c23 */ /* 0x000fe20008000898 */
[----:B------:R-:W-:Y:S01]  /*4d50*/  FMUL R9, R9, UR39 ;  /* 0x0000002709097c20 */ /* 0x000fe20008400000 */
[----:B------:R-:W1:Y:S01]  /*4d60*/  MUFU.EX2 R15, R15 ;  /* 0x0000000f000f7308 */ /* 0x000e620000000800 */
[----:B--2---:R-:W-:Y:S01]  /*4d70*/  @!P3 FMUL R13, R13, R13 ;  /* 0x0000000d0d0db220 */ /* 0x004fe20000400000 */
[----:B------:R-:W-:-:S02]  /*4d80*/  FSETP.GEU.AND P3, PT, R10, -126, PT ;  /* 0xc2fc00000a00780b */ /* 0x000fc40003f6e000 */
[----:B------:R-:W-:Y:S01]  /*4d90*/  FMNMX R5, R55, R12, !PT ;  /* 0x0000000c37057209 */ /* 0x000fe20007800000 */
[--C-:B------:R-:W-:Y:S01]  /*4da0*/  FFMA R12, R44, UR39, -R152.reuse ;  /* 0x000000272c0c7c23 */ /* 0x100fe20008000898 */
[--C-:B------:R-:W-:Y:S01]  /*4db0*/  FFMA R44, R65, UR39, -R152.reuse ;  /* 0x00000027412c7c23 */ /* 0x100fe20008000898 */
[----:B------:R-:W-:Y:S01]  /*4dc0*/  @!P6 FMUL R17, R17, 0.5 ;  /* 0x3f0000001111e820 */ /* 0x000fe20000400000 */
[----:B------:R-:W2:Y:S01]  /*4dd0*/  MUFU.EX2 R28, R28 ;  /* 0x0000001c001c7308 */ /* 0x000ea20000000800 */
[----:B---3--:R-:W-:Y:S01]  /*4de0*/  @!P4 FMUL R8, R8, R8 ;  /* 0x000000080808c220 */ /* 0x008fe20000400000 */
[----:B------:R-:W-:Y:S01]  /*4df0*/  FSETP.GEU.AND P4, PT, R19, -126, PT ;  /* 0xc2fc00001300780b */ /* 0x000fe20003f8e000 */
[----:B------:R-:W-:Y:S01]  /*4e00*/  FFMA R65, R76, UR39, -R152 ;  /* 0x000000274c417c23 */ /* 0x000fe20008000898 */
[----:B------:R-:W-:-:S03]  /*4e10*/  FMNMX R14, R58, R5, !PT ;  /* 0x000000053a0e7209 */ /* 0x000fc60007800000 */
[----:B------:R-:W-:Y:S01]  /*4e20*/  @!P3 FMUL R10, R10, 0.5 ;  /* 0x3f0000000a0ab820 */ /* 0x000fe20000400000 */
[----:B------:R-:W3:Y:S01]  /*4e30*/  MUFU.EX2 R17, R17 ;  /* 0x0000001100117308 */ /* 0x000ee20000000800 */
[----:B-1----:R-:W-:Y:S01]  /*4e40*/  @!P5 FMUL R15, R15, R15 ;  /* 0x0000000f0f0fd220 */ /* 0x002fe20000400000 */
[----:B------:R-:W-:Y:S02]  /*4e50*/  FSETP.GEU.AND P5, PT, R32, -126, PT ;  /* 0xc2fc00002000780b */ /* 0x000fe40003fae000 */
[----:B------:R-:W-:-:S03]  /*4e60*/  FMNMX R5, R59, R14, !PT ;  /* 0x0000000e3b057209 */ /* 0x000fc60007800000 */
[----:B------:R-:W-:Y:S01]  /*4e70*/  @!P4 FMUL R19, R19, 0.5 ;  /* 0x3f0000001313c820 */ /* 0x000fe20000400000 */
[----:B------:R-:W1:Y:S01]  /*4e80*/  MUFU.EX2 R10, R10 ;  /* 0x0000000a000a7308 */ /* 0x000e620000000800 */
[----:B--2---:R-:W-:Y:S01]  /*4e90*/  @!P2 FMUL R28, R28, R28 ;  /* 0x0000001c1c1ca220 */ /* 0x004fe20000400000 */
[----:B------:R-:W-:Y:S02]  /*4ea0*/  FSETP.GEU.AND P2, PT, R21, -126, PT ;  /* 0xc2fc00001500780b */ /* 0x000fe40003f4e000 */
[----:B------:R-:W-:-:S03]  /*4eb0*/  FMNMX R14, R62, R5, !PT ;  /* 0x000000053e0e7209 */ /* 0x000fc60007800000 */
[----:B------:R-:W-:Y:S01]  /*4ec0*/  @!P5 FMUL R32, R32, 0.5 ;  /* 0x3f0000002020d820 */ /* 0x000fe20000400000 */
[----:B------:R-:W2:Y:S01]  /*4ed0*/  MUFU.EX2 R19, R19 ;  /* 0x0000001300137308 */ /* 0x000ea20000000800 */
[----:B---3--:R-:W-:Y:S01]  /*4ee0*/  @!P6 FMUL R17, R17, R17 ;  /* 0x000000111111e220 */ /* 0x008fe20000400000 */
[----:B------:R-:W-:Y:S02]  /*4ef0*/  FSETP.GEU.AND P6, PT, R12, -126, PT ;  /* 0xc2fc00000c00780b */ /* 0x000fe40003fce000 */
        /* <DEDUP_REMOVED lines=10> */
[----:B------:R-:W-:Y:S01]  /*4fa0*/  FMNMX R5, R67, R14, !PT ;  /* 0x0000000e43057209 */ /* 0x000fe20007800000 */
[----:B------:R-:W-:Y:S02]  /*4fb0*/  FFMA R14, R52, UR39, -R152 ;  /* 0x00000027340e7c23 */ /* 0x000fe40008000898 */
[----:B------:R-:W-:Y:S01]  /*4fc0*/  @!P3 FMUL R23, R23, 0.5 ;  /* 0x3f0000001717b820 */ /* 0x000fe20000400000 */
[----:B------:R-:W2:Y:S01]  /*4fd0*/  MUFU.EX2 R12, R12 ;  /* 0x0000000c000c7308 */ /* 0x000ea20000000800 */
[----:B---3--:R-:W-:Y:S01]  /*4fe0*/  @!P5 FMUL R32, R32, R32 ;  /* 0x000000202020d220 */ /* 0x008fe20000400000 */
[----:B------:R-:W-:-:S02]  /*4ff0*/  FSETP.GEU.AND P5, PT, R37, -126, PT ;  /* 0xc2fc00002500780b */ /* 0x000fc40003fae000 */
[----:B------:R-:W-:-:S03]  /*5000*/  FMNMX R16, R70, R5, !PT ;  /* 0x0000000546107209 */ /* 0x000fc60007800000 */
[----:B------:R-:W-:Y:S01]  /*5010*/  @!P4 FMUL R36, R36, 0.5 ;  /* 0x3f0000002424c820 */ /* 0x000fe20000400000 */
[----:B------:R-:W3:Y:S01]  /*5020*/  MUFU.EX2 R23, R23 ;  /* 0x0000001700177308 */ /* 0x000ee20000000800 */
[----:B-1----:R-:W-:Y:S01]  /*5030*/  @!P2 FMUL R21, R21, R21 ;  /* 0x000000151515a220 */ /* 0x002fe20000400000 */
[----:B------:R-:W-:Y:S02]  /*5040*/  FMNMX R5, R71, R16, !PT ;  /* 0x0000001047057209 */ /* 0x000fe40007800000 */
[----:B------:R-:W-:Y:S02]  /*5050*/  FSETP.GEU.AND P2, PT, R14, -126, PT ;  /* 0xc2fc00000e00780b */ /* 0x000fe40003f4e000 */
[----:B------:R-:W-:Y:S01]  /*5060*/  FMNMX R16, R74, R5, !PT ;  /* 0x000000054a107209 */ /* 0x000fe20007800000 */
[----:B------:R-:W-:Y:S01]  /*5070*/  @!P5 FMUL R37, R37, 0.5 ;  /* 0x3f0000002525d820 */ /* 0x000fe20000400000 */
[----:B------:R-:W1:Y:S01]  /*5080*/  MUFU.EX2 R36, R36 ;  /* 0x0000002400247308 */ /* 0x000e620000000800 */
[----:B--2---:R-:W-:Y:S01]  /*5090*/  @!P6 FMUL R12, R12, R12 ;  /* 0x0000000c0c0ce220 */ /* 0x004fe20000400000 */
[----:B------:R-:W-:-:S02]  /*50a0*/  FSETP.GEU.AND P6, PT, R41, -126, PT ;  /* 0xc2fc00002900780b */ /* 0x000fc40003fce000 */
[----:B------:R-:W-:-:S04]  /*50b0*/  FMNMX R5, R75, R16, !PT ;  /* 0x000000104b057209 */ /* 0x000fc80007800000 */
[----:B------:R-:W2:Y:S01]  /*50c0*/  MUFU.EX2 R37, R37 ;  /* 0x0000002500257308 */ /* 0x000ea20000000800 */
[----:B---3--:R-:W-:Y:S01]  /*50d0*/  @!P3 FMUL R23, R23, R23 ;  /* 0x000000171717b220 */ /* 0x008fe20000400000 */
[----:B------:R-:W-:Y:S01]  /*50e0*/  FSETP.GEU.AND P3, PT, R45, -126, PT ;  /* 0xc2fc00002d00780b */ /* 0x000fe20003f6e000 */
[----:B------:R-:W-:Y:S01]  /*50f0*/  @!P2 FMUL R14, R14, 0.5 ;  /* 0x3f0000000e0ea820 */ /* 0x000fe20000400000 */
[----:B------:R-:W-:-:S03]  /*5100*/  FMNMX R16, R78, R5, !PT ;  /* 0x000000054e107209 */ /* 0x000fc60007800000 */
[----:B------:R-:W-:Y:S01]  /*5110*/  @!P6 FMUL R41, R41, 0.5 ;  /* 0x3f0000002929e820 */ /* 0x000fe20000400000 */
[----:B------:R-:W-:Y:S01]  /*5120*/  FMNMX R5, R79, R16, !PT ;  /* 0x000000104f057209 */ /* 0x000fe20007800000 */
[----:B-1----:R-:W-:Y:S01]  /*5130*/  @!P4 FMUL R36, R36, R36 ;  /* 0x000000242424c220 */ /* 0x002fe20000400000 */
[----:B------:R-:W-:Y:S01]  /*5140*/  FSETP.GEU.AND P4, PT, R40, -126, PT ;  /* 0xc2fc00002800780b */ /* 0x000fe20003f8e000 */
[----:B------:R-:W1:Y:S01]  /*5150*/  MUFU.EX2 R14, R14 ;  /* 0x0000000e000e7308 */ /* 0x000e620000000800 */
[----:B------:R-:W-:-:S03]  /*5160*/  FMNMX R16, R82, R5, !PT ;  /* 0x0000000552107209 */ /* 0x000fc60007800000 */
[----:B------:R-:W-:Y:S01]  /*5170*/  @!P3 FMUL R45, R45, 0.5 ;  /* 0x3f0000002d2db820 */ /* 0x000fe20000400000 */
[----:B------:R-:W-:Y:S01]  /*5180*/  FMNMX R5, R83, R16, !PT ;  /* 0x0000001053057209 */ /* 0x000fe20007800000 */
[----:B--2---:R-:W-:Y:S01]  /*5190*/  @!P5 FMUL R37, R37, R37 ;  /* 0x000000252525d220 */ /* 0x004fe20000400000 */
[----:B------:R-:W-:Y:S01]  /*51a0*/  FSETP.GEU.AND P5, PT, R49, -126, PT ;  /* 0xc2fc00003100780b */ /* 0x000fe20003fae000 */
[----:B------:R-:W2:Y:S01]  /*51b0*/  MUFU.EX2 R41, R41 ;  /* 0x0000002900297308 */ /* 0x000ea20000000800 */
[----:B------:R-:W-:Y:S01]  /*51c0*/  FMNMX R20, R86, R5, !PT ;  /* 0x0000000556147209 */ /* 0x000fe20007800000 */
[--C-:B------:R-:W-:Y:S01]  /*51d0*/  FFMA R16, R61, UR39, -R152.reuse ;  /* 0x000000273d107c23 */ /* 0x100fe20008000898 */
[--C-:B------:R-:W-:Y:S01]  /*51e0*/  FFMA R61, R72, UR39, -R152.reuse ;  /* 0x00000027483d7c23 */ /* 0x100fe20008000898 */
[----:B------:R-:W-:Y:S01]  /*51f0*/  @!P4 FMUL R40, R40, 0.5 ;  /* 0x3f0000002828c820 */ /* 0x000fe20000400000 */
[----:B------:R-:W-:Y:S01]  /*5200*/  FMNMX R5, R87, R20, !PT ;  /* 0x0000001457057209 */ /* 0x000fe20007800000 */
[--C-:B------:R-:W-:Y:S01]  /*5210*/  FFMA R20, R69, UR39, -R152.reuse ;  /* 0x0000002745147c23 */ /* 0x100fe20008000898 */
[----:B------:R-:W-:Y:S01]  /*5220*/  FFMA R69, R80, UR39, -R152 ;  /* 0x0000002750457c23 */ /* 0x000fe20008000898 */
[----:B------:R-:W3:Y:S01]  /*5230*/  MUFU.EX2 R45, R45 ;  /* 0x0000002d002d7308 */ /* 0x000ee20000000800 */
[----:B-1----:R-:W-:Y:S01]  /*5240*/  @!P2 FMUL R14, R14, R14 ;  /* 0x0000000e0e0ea220 */ /* 0x002fe20000400000 */
[----:B------:R-:W-:Y:S01]  /*5250*/  FSETP.GEU.AND P2, PT, R16, -126, PT ;  /* 0xc2fc00001000780b */ /* 0x000fe20003f4e000 */
[----:B------:R-:W1:Y:S01]  /*5260*/  SHFL.BFLY PT, R22, R5, 0x1, 0x1f ;  /* 0x0c201f0005167f89 */ /* 0x000e6200000e0000 */
[----:B------:R-:W-:-:S04]  /*5270*/  @!P5 FMUL R49, R49, 0.5 ;  /* 0x3f0000003131d820 */ /* 0x000fc80000400000 */
        /* <DEDUP_REMOVED lines=10> */
[----:B------:R-:W-:Y:S02]  /*5320*/  FSETP.GEU.AND P4, PT, R57, -126, PT ;  /* 0xc2fc00003900780b */ /* 0x000fe40003f8e000 */
[----:B-1----:R-:W-:Y:S01]  /*5330*/  FMNMX R5, R5, R22, !PT ;  /* 0x0000001605057209 */ /* 0x002fe20007800000 */
[----:B------:R-:W-:Y:S02]  /*5340*/  FFMA R22, R77, UR39, -R152 ;  /* 0x000000274d167c23 */ /* 0x000fe40008000898 */
[----:B------:R-:W-:Y:S01]  /*5350*/  @!P3 FMUL R44, R44, 0.5 ;  /* 0x3f0000002c2cb820 */ /* 0x000fe20000400000 */
[----:B------:R-:W1:Y:S01]  /*5360*/  MUFU.EX2 R53, R53 ;  /* 0x0000003500357308 */ /* 0x000e620000000800 */
[----:B--2---:R-:W-:Y:S01]  /*5370*/  @!P5 FMUL R49, R49, R49 ;  /* 0x000000313131d220 */ /* 0x004fe20000400000 */
[----:B------:R-:W-:Y:S01]  /*5380*/  FSETP.GEU.AND P5, PT, R20, -126, PT ;  /* 0xc2fc00001400780b */ /* 0x000fe20003fae000 */
[----:B------:R-:W2:Y:S04]  /*5390*/  SHFL.BFLY PT, R52, R5, 0x2, 0x1f ;  /* 0x0c401f0005347f89 */ /* 0x000ea800000e0000 */
[----:B------:R-:W-:Y:S01]  /*53a0*/  @!P4 FMUL R57, R57, 0.5 ;  /* 0x3f0000003939c820 */ /* 0x000fe20000400000 */
[----:B------:R-:W4:Y:S01]  /*53b0*/  MUFU.EX2 R44, R44 ;  /* 0x0000002c002c7308 */ /* 0x000f220000000800 */
[----:B---3--:R-:W-:Y:S01]  /*53c0*/  @!P2 FMUL R16, R16, R16 ;  /* 0x000000101010a220 */ /* 0x008fe20000400000 */
[----:B------:R-:W-:-:S05]  /*53d0*/  FSETP.GEU.AND P2, PT, R61, -126, PT ;  /* 0xc2fc00003d00780b */ /* 0x000fca0003f4e000 */
[----:B------:R-:W-:Y:S01]  /*53e0*/  @!P5 FMUL R20, R20, 0.5 ;  /* 0x3f0000001414d820 */ /* 0x000fe20000400000 */
[----:B------:R-:W3:Y:S01]  /*53f0*/  MUFU.EX2 R57, R57 ;  /* 0x0000003900397308 */ /* 0x000ee20000000800 */
[----:B-1----:R-:W-:Y:S01]  /*5400*/  @!P6 FMUL R53, R53, R53 ;  /* 0x000000353535e220 */ /* 0x002fe20000400000 */
[----:B------:R-:W-:-:S05]  /*5410*/  FSETP.GEU.AND P6, PT, R48, -126, PT ;  /* 0xc2fc00003000780b */ /* 0x000fca0003fce000 */
[----:B------:R-:W-:Y:S01]  /*5420*/  @!P2 FMUL R61, R61, 0.5 ;  /* 0x3f0000003d3da820 */ /* 0x000fe20000400000 */
[----:B------:R-:W1:Y:S01]  /*5430*/  MUFU.EX2 R20, R20 ;  /* 0x0000001400147308 */ /* 0x000e620000000800 */
[----:B----4-:R-:W-:Y:S01]  /*5440*/  @!P3 FMUL R44, R44, R44 ;  /* 0x0000002c2c2cb220 */ /* 0x010fe20000400000 */
[----:B------:R-:W-:Y:S02]  /*5450*/  FSETP.GEU.AND P3, PT, R65, -126, PT ;  /* 0xc2fc00004100780b */ /* 0x000fe40003f6e000 */
[----:B--2---:R-:W-:Y:S01]  /*5460*/  FMNMX R5, R5, R52, !PT ;  /* 0x0000003405057209 */ /* 0x004fe20007800000 */
[----:B------:R-:W-:Y:S02]  /*5470*/  FFMA R52, R81, UR39, -R152 ;  /* 0x0000002751347c23 */ /* 0x000fe40008000898 */
[----:B------:R-:W-:Y:S01]  /*5480*/  @!P6 FMUL R48, R48, 0.5 ;  /* 0x3f0000003030e820 */ /* 0x000fe20000400000 */
[----:B------:R-:W2:Y:S01]  /*5490*/  MUFU.EX2 R61, R61 ;  /* 0x0000003d003d7308 */ /* 0x000ea20000000800 */
        /* <DEDUP_REMOVED lines=8> */
[----:B--2---:R-:W-:Y:S01]  /*5520*/  @!P2 FMUL R61, R61, R61 ;  /* 0x0000003d3d3da220 */ /* 0x004fe20000400000 */
[----:B------:R-:W-:-:S04]  /*5530*/  FSETP.NEU.AND P2, PT, R5, -INF , PT ;  /* 0xff8000000500780b */ /* 0x000fc80003f4d000 */
[----:B------:R-:W-:Y:S01]  /*5540*/  FSEL R72, R5, RZ, P2 ;  /* 0x000000ff05487208 */ /* 0x000fe20001000000 */
[----:B------:R-:W-:Y:S01]  /*5550*/  @!P5 FMUL R69, R69, 0.5 ;  /* 0x3f0000004545d820 */ /* 0x000fe20000400000 */
[----:B------:R-:W2:Y:S01]  /*5560*/  MUFU.EX2 R22, R22 ;  /* 0x0000001600167308 */ /* 0x000ea20000000800 */
[----:B---3--:R-:W-:Y:S01]  /*5570*/  @!P6 FMUL R48, R48, R48 ;  /* 0x000000303030e220 */ /* 0x008fe20000400000 */
[----:B------:R-:W-:Y:S01]  /*5580*/  FSETP.GEU.AND P6, PT, R52, -126, PT ;  /* 0xc2fc00003400780b */ /* 0x000fe20003fce000 */
[C---:B------:R-:W-:Y:S01]  /*5590*/  FMUL R76, R72.reuse, UR39 ;  /* 0x00000027484c7c20 */ /* 0x040fe20008400000 */
[----:B------:R-:W-:Y:S01]  /*55a0*/  FSETP.GEU.AND P2, PT, R73, -126, PT ;  /* 0xc2fc00004900780b */ /* 0x000fe20003f4e000 */
[----:B------:R-:W-:Y:S01]  /*55b0*/  FADD R80, -R72, R11 ;  /* 0x0000000b48507221 */ /* 0x000fe20000000100 */
[----:B------:R-:W-:Y:S01]  /*55c0*/  FADD R11, R24, R45 ;  /* 0x0000002d180b7221 */ /* 0x000fe20000000000 */
[--C-:B------:R-:W-:Y:S01]  /*55d0*/  FFMA R25, R26, UR39, -R76.reuse ;  /* 0x000000271a197c23 */ /* 0x100fe2000800084c */
[----:B------:R-:W3:Y:S01]  /*55e0*/  MUFU.EX2 R69, R69 ;  /* 0x0000004500457308 */ /* 0x000ee20000000800 */
[----:B-1----:R-:W-:Y:S01]  /*55f0*/  @!P3 FMUL R65, R65, R65 ;  /* 0x000000414141b220 */ /* 0x002fe20000400000 */
[----:B------:R-:W-:Y:S01]  /*5600*/  FSETP.GEU.AND P3, PT, R56, -126, PT ;  /* 0xc2fc00003800780b */ /* 0x000fe20003f6e000 */
[--C-:B------:R-:W-:Y:S01]  /*5610*/  FFMA R26, R27, UR39, -R76.reuse ;  /* 0x000000271b1a7c23 */ /* 0x100fe2000800084c */
[--C-:B------:R-:W-:Y:S01]  /*5620*/  FFMA R27, R30, UR39, -R76.reuse ;  /* 0x000000271e1b7c23 */ /* 0x100fe2000800084c */
[--C-:B------:R-:W-:Y:S01]  /*5630*/  FFMA R29, R34, UR39, -R76.reuse ;  /* 0x00000027221d7c23 */ /* 0x100fe2000800084c */
[--C-:B------:R-:W-:Y:S01]  /*5640*/  FFMA R35, R35, UR39, -R76.reuse ;  /* 0x0000002723237c23 */ /* 0x100fe2000800084c */
[----:B------:R-:W-:Y:S01]  /*5650*/  @!P6 FMUL R52, R52, 0.5 ;  /* 0x3f0000003434e820 */ /* 0x000fe20000400000 */
[--C-:B------:R-:W-:Y:S01]  /*5660*/  FFMA R31, R31, UR39, -R76.reuse ;  /* 0x000000271f1f7c23 */ /* 0x100fe2000800084c */
[----:B--2---:R-:W-:Y:S01]  /*5670*/  @!P4 FMUL R22, R22, R22 ;  /* 0x000000161616c220 */ /* 0x004fe20000400000 */
[----:B------:R-:W-:Y:S01]  /*5680*/  FSETP.GEU.AND P4, PT, R25, -126, PT ;  /* 0xc2fc00001900780b */ /* 0x000fe20003f8e000 */
[----:B------:R-:W-:Y:S01]  /*5690*/  @!P2 FMUL R73, R73, 0.5 ;  /* 0x3f0000004949a820 */ /* 0x000fe20000400000 */
[--C-:B------:R-:W-:Y:S01]  /*56a0*/  FFMA R39, R39, UR39, -R76.reuse ;  /* 0x0000002727277c23 */ /* 0x100fe2000800084c */
[----:B------:R-:W1:Y:S01]  /*56b0*/  MUFU.EX2 R52, R52 ;  /* 0x0000003400347308 */ /* 0x000e620000000800 */
[--C-:B------:R-:W-:Y:S01]  /*56c0*/  FFMA R43, R43, UR39, -R76.reuse ;  /* 0x000000272b2b7c23 */ /* 0x100fe2000800084c */
[----:B------:R-:W-:Y:S01]  /*56d0*/  @!P3 FMUL R56, R56, 0.5 ;  /* 0x3f0000003838b820 */ /* 0x000fe20000400000 */
[--C-:B------:R-:W-:Y:S01]  /*56e0*/  FFMA R33, R42, UR39, -R76.reuse ;  /* 0x000000272a217c23 */ /* 0x100fe2000800084c */
[----:B---3--:R-:W-:Y:S01]  /*56f0*/  @!P5 FMUL R69, R69, R69 ;  /* 0x000000454545d220 */ /* 0x008fe20000400000 */
[----:B------:R-:W-:Y:S01]  /*5700*/  FSETP.GEU.AND P5, PT, R26, -126, PT ;  /* 0xc2fc00001a00780b */ /* 0x000fe20003fae000 */
[--C-:B------:R-:W-:Y:S01]  /*5710*/  FFMA R47, R47, UR39, -R76.reuse ;  /* 0x000000272f2f7c23 */ /* 0x100fe2000800084c */
[--C-:B------:R-:W-:Y:S01]  /*5720*/  FFMA R55, R55, UR39, -R76.reuse ;  /* 0x0000002737377c23 */ /* 0x100fe2000800084c */
[----:B------:R-:W2:Y:S01]  /*5730*/  MUFU.EX2 R56, R56 ;  /* 0x0000003800387308 */ /* 0x000ea20000000800 */
[--C-:B------:R-:W-:Y:S01]  /*5740*/  FFMA R51, R51, UR39, -R76.reuse ;  /* 0x0000002733337c23 */ /* 0x100fe2000800084c */
[----:B------:R-:W-:Y:S01]  /*5750*/  @!P4 FMUL R25, R25, 0.5 ;  /* 0x3f0000001919c820 */ /* 0x000fe20000400000 */
[--C-:B------:R-:W-:Y:S01]  /*5760*/  FFMA R60, R58, UR39, -R76.reuse ;  /* 0x000000273a3c7c23 */ /* 0x100fe2000800084c */
[--C-:B------:R-:W-:Y:S01]  /*5770*/  FFMA R64, R66, UR39, -R76.reuse ;  /* 0x0000002742407c23 */ /* 0x100fe2000800084c */
[--C-:B------:R-:W-:Y:S01]  /*5780*/  FFMA R66, R70, UR39, -R76.reuse ;  /* 0x0000002746427c23 */ /* 0x100fe2000800084c */
[--C-:B------:R-:W-:Y:S01]  /*5790*/  FFMA R68, R74, UR39, -R76.reuse ;  /* 0x000000274a447c23 */ /* 0x100fe2000800084c */
[--C-:B------:R-:W-:Y:S01]  /*57a0*/  FFMA R62, R62, UR39, -R76.reuse ;  /* 0x000000273e3e7c23 */ /* 0x100fe2000800084c */
[----:B------:R-:W3:Y:S01]  /*57b0*/  MUFU.EX2 R25, R25 ;  /* 0x0000001900197308 */ /* 0x000ee20000000800 */
[----:B-1----:R-:W-:Y:S01]  /*57c0*/  @!P6 FMUL R52, R52, R52 ;  /* 0x000000343434e220 */ /* 0x002fe20000400000 */
[----:B------:R-:W-:Y:S01]  /*57d0*/  FSETP.GEU.AND P6, PT, R27, -126, PT ;  /* 0xc2fc00001b00780b */ /* 0x000fe20003fce000 */
[----:B------:R-:W-:Y:S01]  /*57e0*/  @!P5 FMUL R26, R26, 0.5 ;  /* 0x3f0000001a1ad820 */ /* 0x000fe20000400000 */
[--C-:B------:R-:W-:Y:S01]  /*57f0*/  FFMA R82, R82, UR39, -R76.reuse ;  /* 0x0000002752527c23 */ /* 0x100fe2000800084c */
[--C-:B------:R-:W-:Y:S01]  /*5800*/  FFMA R78, R78, UR39, -R76.reuse ;  /* 0x000000274e4e7c23 */ /* 0x100fe2000800084c */
[--C-:B------:R-:W-:Y:S01]  /*5810*/  FFMA R83, R83, UR39, -R76.reuse ;  /* 0x0000002753537c23 */ /* 0x100fe2000800084c */
[--C-:B------:R-:W-:Y:S01]  /*5820*/  FFMA R79, R79, UR39, -R76.reuse ;  /* 0x000000274f4f7c23 */ /* 0x100fe2000800084c */
[----:B------:R-:W1:Y:S01]  /*5830*/  MUFU.EX2 R73, R73 ;  /* 0x0000004900497308 */ /* 0x000e620000000800 */
[----:B--2---:R-:W-:Y:S01]  /*5840*/  @!P3 FMUL R56, R56, R56 ;  /* 0x000000383838b220 */ /* 0x004fe20000400000 */
[----:B------:R-:W-:Y:S01]  /*5850*/  FSETP.GEU.AND P3, PT, R29, -126, PT ;  /* 0xc2fc00001d00780b */ /* 0x000fe20003f6e000 */
[--C-:B------:R-:W-:Y:S01]  /*5860*/  FFMA R86, R86, UR39, -R76.reuse ;  /* 0x0000002756567c23 */ /* 0x100fe2000800084c */
[----:B------:R-:W-:Y:S01]  /*5870*/  FFMA R87, R87, UR39, -R76 ;  /* 0x0000002757577c23 */ /* 0x000fe2000800084c */
[----:B------:R-:W-:Y:S01]  /*5880*/  FADD R72, R37, R52 ;  /* 0x0000003425487221 */ /* 0x000fe20000000000 */
[----:B------:R-:W-:Y:S01]  /*5890*/  FADD R70, R21, R48 ;  /* 0x0000003015467221 */ /* 0x000fe20000000000 */
[----:B------:R-:W-:Y:S01]  /*58a0*/  @!P6 FMUL R27, R27, 0.5 ;  /* 0x3f0000001b1be820 */ /* 0x000fe20000400000 */
[----:B------:R2:W4:Y:S01]  /*58b0*/  MUFU.EX2 R30, R26 ;  /* 0x0000001a001e7308 */ /* 0x0005220000000800 */
[----:B---3--:R-:W-:Y:S01]  /*58c0*/  @!P4 FMUL R25, R25, R25 ;  /* 0x000000191919c220 */ /* 0x008fe20000400000 */
[----:B------:R-:W-:Y:S01]  /*58d0*/  FSETP.GEU.AND P4, PT, R35, -126, PT ;  /* 0xc2fc00002300780b */ /* 0x000fe20003f8e000 */
[----:B------:R-:W-:Y:S01]  /*58e0*/  FMUL R80, R80, UR39 ;  /* 0x0000002750507c20 */ /* 0x000fe20008400000 */
[----:B------:R-:W-:-:S02]  /*58f0*/  F2FP.BF16.F32.PACK_AB R24, R13, R24 ;  /* 0x000000180d18723e */ /* 0x000fc400000010ff */
[----:B------:R-:W-:Y:S01]  /*5900*/  F2FP.BF16.F32.PACK_AB R48, R48, R61 ;  /* 0x0000003d3030723e */ /* 0x000fe200000010ff */
[----:B------:R-:W-:Y:S01]  /*5910*/  @!P3 FMUL R29, R29, 0.5 ;  /* 0x3f0000001d1db820 */ /* 0x000fe20000400000 */
[----:B------:R-:W3:Y:S01]  /*5920*/  MUFU.EX2 R27, R27 ;  /* 0x0000001b001b7308 */ /* 0x000ee20000000800 */
[----:B-1----:R-:W-:Y:S01]  /*5930*/  @!P2 FMUL R73, R73, R73 ;  /* 0x000000494949a220 */ /* 0x002fe20000400000 */
[----:B------:R-:W-:Y:S01]  /*5940*/  FSETP.GEU.AND P2, PT, R31, -126, PT ;  /* 0xc2fc00001f00780b */ /* 0x000fe20003f4e000 */
[----:B--2---:R-:W-:Y:S01]  /*5950*/  FFMA R26, R38, UR39, -R76 ;  /* 0x00000027261a7c23 */ /* 0x004fe2000800084c */
[----:B------:R-:W-:-:S03]  /*5960*/  F2FP.BF16.F32.PACK_AB R52, R52, R69 ;  /* 0x000000453434723e */ /* 0x000fc600000010ff */
[----:B------:R-:W-:Y:S01]  /*5970*/  @!P4 FMUL R35, R35, 0.5 ;  /* 0x3f0000002323c820 */ /* 0x000fe20000400000 */
[----:B------:R-:W1:Y:S01]  /*5980*/  MUFU.EX2 R29, R29 ;  /* 0x0000001d001d7308 */ /* 0x000e620000000800 */
[----:B----4-:R-:W-:Y:S01]  /*5990*/  @!P5 FMUL R30, R30, R30 ;  /* 0x0000001e1e1ed220 */ /* 0x010fe20000400000 */
[----:B------:R-:W-:-:S05]  /*59a0*/  FSETP.GEU.AND P5, PT, R26, -126, PT ;  /* 0xc2fc00001a00780b */ /* 0x000fca0003fae000 */
[----:B------:R-:W-:Y:S01]  /*59b0*/  @!P2 FMUL R31, R31, 0.5 ;  /* 0x3f0000001f1fa820 */ /* 0x000fe20000400000 */
[----:B------:R2:W4:Y:S01]  /*59c0*/  MUFU.EX2 R38, R35 ;  /* 0x0000002300267308 */ /* 0x0005220000000800 */
[----:B---3--:R-:W-:Y:S01]  /*59d0*/  @!P6 FMUL R27, R27, R27 ;  /* 0x0000001b1b1be220 */ /* 0x008fe20000400000 */
[----:B------:R-:W-:-:S05]  /*59e0*/  FSETP.GEU.AND P6, PT, R39, -126, PT ;  /* 0xc2fc00002700780b */ /* 0x000fca0003fce000 */
[----:B------:R-:W-:Y:S01]  /*59f0*/  @!P5 FMUL R26, R26, 0.5 ;  /* 0x3f0000001a1ad820 */ /* 0x000fe20000400000 */
[----:B------:R-:W3:Y:S01]  /*5a00*/  MUFU.EX2 R34, R31 ;  /* 0x0000001f00227308 */ /* 0x000ee20000000800 */
[----:B-1----:R-:W-:Y:S01]  /*5a10*/  @!P3 FMUL R29, R29, R29 ;  /* 0x0000001d1d1db220 */ /* 0x002fe20000400000 */
[----:B------:R-:W-:Y:S01]  /*5a20*/  FSETP.GEU.AND P3, PT, R43, -126, PT ;  /* 0xc2fc00002b00780b */ /* 0x000fe20003f6e000 */
[----:B--2---:R-:W-:-:S04]  /*5a30*/  FFMA R35, R46, UR39, -R76 ;  /* 0x000000272e237c23 */ /* 0x004fc8000800084c */
[----:B------:R-:W-:Y:S01]  /*5a40*/  @!P6 FMUL R39, R39, 0.5 ;  /* 0x3f0000002727e820 */ /* 0x000fe20000400000 */
[----:B------:R1:W2:Y:S01]  /*5a50*/  MUFU.EX2 R31, R26 ;  /* 0x0000001a001f7308 */ /* 0x0002a20000000800 */
[----:B----4-:R-:W-:Y:S01]  /*5a60*/  @!P4 FMUL R38, R38, R38 ;  /* 0x000000262626c220 */ /* 0x010fe20000400000 */
[----:B------:R-:W-:-:S05]  /*5a70*/  FSETP.GEU.AND P4, PT, R35, -126, PT ;  /* 0xc2fc00002300780b */ /* 0x000fca0003f8e000 */
[----:B------:R-:W-:Y:S01]  /*5a80*/  @!P3 FMUL R43, R43, 0.5 ;  /* 0x3f0000002b2bb820 */ /* 0x000fe20000400000 */
[----:B------:R4:W5:Y:S01]  /*5a90*/  MUFU.EX2 R42, R39 ;  /* 0x00000027002a7308 */ /* 0x0009620000000800 */
[----:B---3--:R-:W-:Y:S01]  /*5aa0*/  @!P2 FMUL R34, R34, R34 ;  /* 0x000000222222a220 */ /* 0x008fe20000400000 */
[----:B------:R-:W-:Y:S01]  /*5ab0*/  FSETP.GEU.AND P2, PT, R33, -126, PT ;  /* 0xc2fc00002100780b */ /* 0x000fe20003f4e000 */
[----:B-1----:R-:W-:Y:S01]  /*5ac0*/  FADD R26, R32, R61 ;  /* 0x0000003d201a7221 */ /* 0x002fe20000000000 */
[----:B------:R-:W-:-:S03]  /*5ad0*/  F2FP.BF16.F32.PACK_AB R32, R21, R32 ;  /* 0x000000201520723e */ /* 0x000fc600000010ff */
[----:B------:R-:W-:Y:S01]  /*5ae0*/  @!P4 FMUL R35, R35, 0.5 ;  /* 0x3f0000002323c820 */ /* 0x000fe20000400000 */
[----:B------:R1:W3:Y:S01]  /*5af0*/  MUFU.EX2 R46, R43 ;  /* 0x0000002b002e7308 */ /* 0x0002e20000000800 */
[----:B----4-:R-:W-:Y:S01]  /*5b00*/  FFMA R39, R50, UR39, -R76 ;  /* 0x0000002732277c23 */ /* 0x010fe2000800084c */
[----:B--2---:R-:W-:Y:S01]  /*5b10*/  @!P5 FMUL R31, R31, R31 ;  /* 0x0000001f1f1fd220 */ /* 0x004fe20000400000 */
[----:B------:R-:W-:Y:S01]  /*5b20*/  FSETP.GEU.AND P5, PT, R47, -126, PT ;  /* 0xc2fc00002f00780b */ /* 0x000fe20003fae000 */
[----:B------:R-:W-:Y:S01]  /*5b30*/  FADD R74, R11, R26 ;  /* 0x0000001a0b4a7221 */ /* 0x000fe20000000000 */
[----:B------:R-:W-:Y:S01]  /*5b40*/  FADD R26, R28, R53 ;  /* 0x000000351c1a7221 */ /* 0x000fe20000000000 */
[----:B------:R-:W-:Y:S01]  /*5b50*/  FADD R11, R13, R40 ;  /* 0x000000280d0b7221 */ /* 0x000fe20000000000 */
[----:B------:R-:W-:Y:S01]  /*5b60*/  @!P2 FMUL R33, R33, 0.5 ;  /* 0x3f0000002121a820 */ /* 0x000fe20000400000 */
[----:B------:R-:W2:Y:S01]  /*5b70*/  MUFU.EX2 R35, R35 ;  /* 0x0000002300237308 */ /* 0x000ea20000000800 */
[----:B-----5:R-:W-:Y:S01]  /*5b80*/  @!P6 FMUL R42, R42, R42 ;  /* 0x0000002a2a2ae220 */ /* 0x020fe20000400000 */
[----:B------:R-:W-:Y:S01]  /*5b90*/  FSETP.GEU.AND P6, PT, R39, -126, PT ;  /* 0xc2fc00002700780b */ /* 0x000fe20003fce000 */
[----:B-1----:R-:W-:Y:S01]  /*5ba0*/  FFMA R43, R54, UR39, -R76 ;  /* 0x00000027362b7c23 */ /* 0x002fe2000800084c */
[----:B------:R-:W-:-:S02]  /*5bb0*/  F2FP.BF16.F32.PACK_AB R40, R40, R45 ;  /* 0x0000002d2828723e */ /* 0x000fc400000010ff */
[----:B------:R-:W-:Y:S02]  /*5bc0*/  F2FP.BF16.F32.PACK_AB R28, R17, R28 ;  /* 0x0000001c111c723e */ /* 0x000fe400000010ff */
[----:B------:R-:W1:Y:S01]  /*5bd0*/  MUFU.EX2 R33, R33 ;  /* 0x0000002100217308 */ /* 0x000e620000000800 */
[----:B------:R-:W-:Y:S01]  /*5be0*/  @!P5 FMUL R47, R47, 0.5 ;  /* 0x3f0000002f2fd820 */ /* 0x000fe20000400000 */
[----:B---3--:R-:W-:Y:S01]  /*5bf0*/  @!P3 FMUL R46, R46, R46 ;  /* 0x0000002e2e2eb220 */ /* 0x008fe20000400000 */
[----:B------:R-:W-:-:S04]  /*5c00*/  FSETP.GEU.AND P3, PT, R43, -126, PT ;  /* 0xc2fc00002b00780b */ /* 0x000fc80003f6e000 */
[----:B------:R-:W-:Y:S01]  /*5c10*/  @!P6 FMUL R39, R39, 0.5 ;  /* 0x3f0000002727e820 */ /* 0x000fe20000400000 */
[----:B------:R3:W4:Y:S01]  /*5c20*/  MUFU.EX2 R50, R47 ;  /* 0x0000002f00327308 */ /* 0x0007220000000800 */
[----:B--2---:R-:W-:Y:S01]  /*5c30*/  @!P4 FMUL R35, R35, R35 ;  /* 0x000000232323c220 */ /* 0x004fe20000400000 */
[----:B------:R-:W-:-:S06]  /*5c40*/  FSETP.GEU.AND P4, PT, R55, -126, PT ;  /* 0xc2fc00003700780b */ /* 0x000fcc0003f8e000 */
[----:B------:R-:W2:Y:S01]  /*5c50*/  MUFU.EX2 R39, R39 ;  /* 0x0000002700277308 */ /* 0x000ea20000000800 */
[--C-:B---3--:R-:W-:Y:S01]  /*5c60*/  FFMA R47, R59, UR39, -R76.reuse ;  /* 0x000000273b2f7c23 */ /* 0x108fe2000800084c */
[----:B-1----:R-:W-:Y:S01]  /*5c70*/  @!P2 FMUL R33, R33, R33 ;  /* 0x000000212121a220 */ /* 0x002fe20000400000 */
[----:B------:R-:W-:Y:S01]  /*5c80*/  @!P3 FMUL R43, R43, 0.5 ;  /* 0x3f0000002b2bb820 */ /* 0x000fe20000400000 */
[----:B------:R-:W-:Y:S01]  /*5c90*/  FSETP.GEU.AND P2, PT, R51, -126, PT ;  /* 0xc2fc00003300780b */ /* 0x000fe20003f4e000 */
[----:B------:R-:W-:Y:S01]  /*5ca0*/  FFMA R59, R71, UR39, -R76 ;  /* 0x00000027473b7c23 */ /* 0x000fe2000800084c */
[----:B------:R-:W-:Y:S01]  /*5cb0*/  FADD R71, R36, R69 ;  /* 0x0000004524477221 */ /* 0x000fe20000000000 */
[----:B------:R-:W-:Y:S01]  /*5cc0*/  @!P4 FMUL R55, R55, 0.5 ;  /* 0x3f0000003737c820 */ /* 0x000fe20000400000 */
[----:B------:R-:W-:Y:S01]  /*5cd0*/  F2FP.BF16.F32.PACK_AB R36, R37, R36 ;  /* 0x000000242524723e */ /* 0x000fe200000010ff */
[----:B----4-:R-:W-:Y:S01]  /*5ce0*/  @!P5 FMUL R50, R50, R50 ;  /* 0x000000323232d220 */ /* 0x010fe20000400000 */
[----:B------:R-:W-:Y:S01]  /*5cf0*/  FSETP.GEU.AND P5, PT, R60, -126, PT ;  /* 0xc2fc00003c00780b */ /* 0x000fe20003fae000 */
[----:B------:R-:W1:Y:S01]  /*5d00*/  MUFU.EX2 R43, R43 ;  /* 0x0000002b002b7308 */ /* 0x000e620000000800 */
[----:B--2---:R-:W-:Y:S01]  /*5d10*/  @!P6 FMUL R39, R39, R39 ;  /* 0x000000272727e220 */ /* 0x004fe20000400000 */
[----:B------:R-:W-:-:S04]  /*5d20*/  FSETP.GEU.AND P6, PT, R47, -126, PT ;  /* 0xc2fc00002f00780b */ /* 0x000fc80003fce000 */
[----:B------:R-:W-:Y:S02]  /*5d30*/  @!P2 FMUL R51, R51, 0.5 ;  /* 0x3f0000003333a820 */ /* 0x000fe40000400000 */
[----:B------:R2:W3:Y:S04]  /*5d40*/  MUFU.EX2 R58, R55 ;  /* 0x00000037003a7308 */ /* 0x0004e80000000800 */
[----:B------:R-:W-:-:S04]  /*5d50*/  @!P5 FMUL R60, R60, 0.5 ;  /* 0x3f0000003c3cd820 */ /* 0x000fc80000400000 */
[----:B------:R4:W5:Y:S01]  /*5d60*/  MUFU.EX2 R54, R51 ;  /* 0x0000003300367308 */ /* 0x0009620000000800 */
[----:B-1----:R-:W-:Y:S01]  /*5d70*/  @!P3 FMUL R43, R43, R43 ;  /* 0x0000002b2b2bb220 */ /* 0x002fe20000400000 */
[----:B--2---:R-:W-:Y:S01]  /*5d80*/  FFMA R55, R67, UR39, -R76 ;  /* 0x0000002743377c23 */ /* 0x004fe2000800084c */
[----:B------:R-:W-:Y:S01]  /*5d90*/  @!P6 FMUL R47, R47, 0.5 ;  /* 0x3f0000002f2fe820 */ /* 0x000fe20000400000 */
[----:B------:R-:W-:Y:S01]  /*5da0*/  FADD R67, R17, R44 ;  /* 0x0000002c11437221 */ /* 0x000fe20000000000 */
[----:B------:R-:W-:-:S03]  /*5db0*/  F2FP.BF16.F32.PACK_AB R44, R44, R53 ;  /* 0x000000352c2c723e */ /* 0x000fc600000010ff */
[----:B------:R-:W1:Y:S01]  /*5dc0*/  MUFU.EX2 R60, R60 ;  /* 0x0000003c003c7308 */ /* 0x000e620000000800 */
[--C-:B----4-:R-:W-:Y:S01]  /*5dd0*/  FFMA R51, R63, UR39, -R76.reuse ;  /* 0x000000273f337c23 */ /* 0x110fe2000800084c */
[----:B---3--:R-:W-:Y:S01]  /*5de0*/  @!P4 FMUL R58, R58, R58 ;  /* 0x0000003a3a3ac220 */ /* 0x008fe20000400000 */
[----:B------:R-:W-:Y:S01]  /*5df0*/  FSETP.GEU.AND P4, PT, R64, -126, PT ;  /* 0xc2fc00004000780b */ /* 0x000fe20003f8e000 */
[----:B------:R-:W-:Y:S01]  /*5e00*/  FFMA R63, R75, UR39, -R76 ;  /* 0x000000274b3f7c23 */ /* 0x000fe2000800084c */
[----:B------:R-:W-:Y:S01]  /*5e10*/  FADD R75, R26, R71 ;  /* 0x000000471a4b7221 */ /* 0x000fe20000000000 */
[----:B------:R-:W-:Y:S01]  /*5e20*/  FSETP.GEU.AND P3, PT, R51, -126, PT ;  /* 0xc2fc00003300780b */ /* 0x000fe20003f6e000 */
[----:B------:R-:W-:Y:S01]  /*5e30*/  FADD R76, R67, R72 ;  /* 0x00000048434c7221 */ /* 0x000fe20000000000 */
[----:B------:R-:W2:Y:S01]  /*5e40*/  MUFU.EX2 R47, R47 ;  /* 0x0000002f002f7308 */ /* 0x000ea20000000800 */
[----:B-----5:R-:W-:Y:S01]  /*5e50*/  @!P2 FMUL R54, R54, R54 ;  /* 0x000000363636a220 */ /* 0x020fe20000400000 */
[----:B------:R-:W-:Y:S01]  /*5e60*/  FSETP.GEU.AND P2, PT, R62, -126, PT ;  /* 0xc2fc00003e00780b */ /* 0x000fe20003f4e000 */
[----:B------:R-:W-:Y:S01]  /*5e70*/  FADD R26, R10, R57 ;  /* 0x000000390a1a7221 */ /* 0x000fe20000000000 */
[----:B------:R-:W-:Y:S01]  /*5e80*/  FADD R67, R14, R73 ;  /* 0x000000490e437221 */ /* 0x000fe20000000000 */
[----:B------:R-:W-:Y:S01]  /*5e90*/  FADD R71, R11, R70 ;  /* 0x000000460b477221 */ /* 0x000fe20000000000 */
[----:B------:R-:W-:Y:S01]  /*5ea0*/  FADD R11, R8, R49 ;  /* 0x00000031080b7221 */ /* 0x000fe20000000000 */
[----:B------:R-:W-:Y:S01]  /*5eb0*/  FADD R70, R12, R65 ;  /* 0x000000410c467221 */ /* 0x000fe20000000000 */
[----:B------:R-:W-:Y:S01]  /*5ec0*/  @!P4 FMUL R64, R64, 0.5 ;  /* 0x3f0000004040c820 */ /* 0x000fe20000400000 */
[----:B-1----:R-:W-:Y:S01]  /*5ed0*/  @!P5 FMUL R60, R60, R60 ;  /* 0x0000003c3c3cd220 */ /* 0x002fe20000400000 */
[----:B------:R-:W-:Y:S01]  /*5ee0*/  FSETP.GEU.AND P5, PT, R55, -126, PT ;  /* 0xc2fc00003700780b */ /* 0x000fe20003fae000 */
[----:B------:R-:W-:Y:S01]  /*5ef0*/  @!P3 FMUL R51, R51, 0.5 ;  /* 0x3f0000003333b820 */ /* 0x000fe20000400000 */
[----:B------:R-:W-:Y:S01]  /*5f00*/  FADD R77, R26, R67 ;  /* 0x000000431a4d7221 */ /* 0x000fe20000000000 */
[----:B------:R-:W-:Y:S01]  /*5f10*/  FADD R26, R19, R20 ;  /* 0x00000014131a7221 */ /* 0x000fe20000000000 */
[----:B------:R-:W1:Y:S01]  /*5f20*/  MUFU.EX2 R64, R64 ;  /* 0x0000004000407308 */ /* 0x000e620000000800 */
[----:B------:R-:W-:Y:S01]  /*5f30*/  @!P2 FMUL R62, R62, 0.5 ;  /* 0x3f0000003e3ea820 */ /* 0x000fe20000400000 */
[----:B------:R-:W-:Y:S01]  /*5f40*/  FADD R67, R41, R56 ;  /* 0x0000003829437221 */ /* 0x000fe20000000000 */
[----:B--2---:R-:W-:Y:S01]  /*5f50*/  @!P6 FMUL R47, R47, R47 ;  /* 0x0000002f2f2fe220 */ /* 0x004fe20000400000 */
[----:B------:R-:W-:Y:S01]  /*5f60*/  FSETP.GEU.AND P6, PT, R66, -126, PT ;  /* 0xc2fc00004200780b */ /* 0x000fe20003fce000 */
[----:B------:R-:W-:Y:S01]  /*5f70*/  FADD R72, R11, R70 ;  /* 0x000000460b487221 */ /* 0x000fe20000000000 */
[----:B------:R-:W-:Y:S01]  /*5f80*/  FADD R26, R26, R67 ;  /* 0x000000431a1a7221 */ /* 0x000fe20000000000 */
[----:B------:R-:W-:Y:S01]  /*5f90*/  FADD R67, R25, R60 ;  /* 0x0000003c19437221 */ /* 0x000fe20000000000 */
[----:B------:R-:W2:Y:S01]  /*5fa0*/  MUFU.EX2 R51, R51 ;  /* 0x0000003300337308 */ /* 0x000ea20000000800 */
[----:B------:R-:W-:Y:S01]  /*5fb0*/  @!P5 FMUL R55, R55, 0.5 ;  /* 0x3f0000003737d820 */ /* 0x000fe20000400000 */
[----:B------:R-:W-:Y:S01]  /*5fc0*/  FADD R11, R15, R16 ;  /* 0x000000100f0b7221 */ /* 0x000fe20000000000 */
[----:B------:R-:W-:Y:S01]  /*5fd0*/  FADD R70, R23, R22 ;  /* 0x0000001617467221 */ /* 0x000fe20000000000 */
[----:B------:R-:W-:Y:S01]  /*5fe0*/  FADD R74, R74, R75 ;  /* 0x0000004b4a4a7221 */ /* 0x000fe20000000000 */
[----:B------:R-:W-:Y:S01]  /*5ff0*/  FADD R71, R71, R76 ;  /* 0x0000004c47477221 */ /* 0x000fe20000000000 */
[----:B------:R-:W-:Y:S01]  /*6000*/  FADD R77, R72, R77 ;  /* 0x0000004d484d7221 */ /* 0x000fe20000000000 */
[----:B------:R-:W-:Y:S01]  /*6010*/  FADD R11, R11, R70 ;  /* 0x000000460b0b7221 */ /* 0x000fe20000000000 */
[----:B------:R-:W3:Y:S01]  /*6020*/  MUFU.EX2 R55, R55 ;  /* 0x0000003700377308 */ /* 0x000ee20000000800 */
[----:B------:R-:W-:Y:S01]  /*6030*/  @!P6 FMUL R66, R66, 0.5 ;  /* 0x3f0000004242e820 */ /* 0x000fe20000400000 */
[----:B-1----:R-:W-:Y:S01]  /*6040*/  @!P4 FMUL R64, R64, R64 ;  /* 0x000000404040c220 */ /* 0x002fe20000400000 */
[----:B------:R-:W-:Y:S01]  /*6050*/  FSETP.GEU.AND P4, PT, R63, -126, PT ;  /* 0xc2fc00003f00780b */ /* 0x000fe20003f8e000 */
[----:B------:R-:W-:Y:S01]  /*6060*/  FADD R70, R30, R47 ;  /* 0x0000002f1e467221 */ /* 0x000fe20000000000 */
[----:B------:R-:W-:Y:S01]  /*6070*/  FADD R26, R11, R26 ;  /* 0x0000001a0b1a7221 */ /* 0x000fe20000000000 */
[----:B------:R-:W-:Y:S01]  /*6080*/  FADD R74, R74, R77 ;  /* 0x0000004d4a4a7221 */ /* 0x000fe20000000000 */
[----:B------:R-:W-:Y:S01]  /*6090*/  SHF.L.U32 R11, R7, 0x1f, RZ ;  /* 0x0000001f070b7819 */ /* 0x000fe200000006ff */
[----:B------:R-:W1:Y:S01]  /*60a0*/  MUFU.EX2 R66, R66 ;  /* 0x0000004200427308 */ /* 0x000e620000000800 */
[----:B--2---:R-:W-:Y:S01]  /*60b0*/  @!P3 FMUL R51, R51, R51 ;  /* 0x000000333333b220 */ /* 0x004fe20000400000 */
[----:B------:R-:W-:Y:S01]  /*60c0*/  FSETP.GEU.AND P3, PT, R68, -126, PT ;  /* 0xc2fc00004400780b */ /* 0x000fe20003f6e000 */
[----:B------:R-:W-:Y:S01]  /*60d0*/  FADD R71, R71, R26 ;  /* 0x0000001a47477221 */ /* 0x000fe20000000000 */
[----:B------:R-:W-:-:S02]  /*60e0*/  F2FP.BF16.F32.PACK_AB R37, R54, R39 ;  /* 0x000000273625723e */ /* 0x000fc400000010ff */
[----:B------:R-:W-:Y:S01]  /*60f0*/  F2FP.BF16.F32.PACK_AB R25, R30, R25 ;  /* 0x000000191e19723e */ /* 0x000fe200000010ff */
[----:B------:R-:W-:Y:S01]  /*6100*/  FADD R74, R74, R71 ;  /* 0x000000474a4a7221 */ /* 0x000fe20000000000 */
[----:B------:R-:W2:Y:S01]  /*6110*/  MUFU.EX2 R62, R62 ;  /* 0x0000003e003e7308 */ /* 0x000ea20000000800 */
[----:B---3--:R-:W-:Y:S01]  /*6120*/  @!P5 FMUL R55, R55, R55 ;  /* 0x000000373737d220 */ /* 0x008fe20000400000 */
[----:B------:R-:W-:Y:S01]  /*6130*/  FSETP.GEU.AND P5, PT, R78, -126, PT ;  /* 0xc2fc00004e00780b */ /* 0x000fe20003fae000 */
[----:B------:R-:W-:Y:S01]  /*6140*/  @!P4 FMUL R63, R63, 0.5 ;  /* 0x3f0000003f3fc820 */ /* 0x000fe20000400000 */
[----:B------:R-:W-:Y:S02]  /*6150*/  F2FP.BF16.F32.PACK_AB R26, R15, R8 ;  /* 0x000000080f1a723e */ /* 0x000fe400000010ff */
[----:B------:R-:W-:Y:S01]  /*6160*/  F2FP.BF16.F32.PACK_AB R30, R19, R10 ;  /* 0x0000000a131e723e */ /* 0x000fe200000010ff */
[----:B------:R-:W-:Y:S01]  /*6170*/  @!P3 FMUL R68, R68, 0.5 ;  /* 0x3f0000004444b820 */ /* 0x000fe20000400000 */
[----:B------:R-:W-:Y:S01]  /*6180*/  F2FP.BF16.F32.PACK_AB R45, R55, R64 ;  /* 0x00000040372d723e */ /* 0x000fe200000010ff */
[----:B-1----:R-:W-:Y:S01]  /*6190*/  @!P6 FMUL R66, R66, R66 ;  /* 0x000000424242e220 */ /* 0x002fe20000400000 */
[----:B------:R-:W-:Y:S01]  /*61a0*/  FSETP.GEU.AND P6, PT, R82, -126, PT ;  /* 0xc2fc00005200780b */ /* 0x000fe20003fce000 */
[----:B------:R-:W1:Y:S04]  /*61b0*/  MUFU.EX2 R63, R63 ;  /* 0x0000003f003f7308 */ /* 0x000e680000000800 */
[----:B------:R-:W-:Y:S01]  /*61c0*/  @!P5 FMUL R78, R78, 0.5 ;  /* 0x3f0000004e4ed820 */ /* 0x000fe20000400000 */
[----:B--2---:R-:W-:Y:S01]  /*61d0*/  @!P2 FMUL R62, R62, R62 ;  /* 0x0000003e3e3ea220 */ /* 0x004fe20000400000 */
[----:B------:R-:W-:-:S02]  /*61e0*/  FSETP.GEU.AND P2, PT, R59, -126, PT ;  /* 0xc2fc00003b00780b */ /* 0x000fc40003f4e000 */
[----:B------:R-:W2:Y:S04]  /*61f0*/  MUFU.EX2 R68, R68 ;  /* 0x0000004400447308 */ /* 0x000ea80000000800 */
[----:B------:R-:W-:-:S04]  /*6200*/  @!P6 FMUL R82, R82, 0.5 ;  /* 0x3f0000005252e820 */ /* 0x000fc80000400000 */
[----:B------:R3:W4:Y:S01]  /*6210*/  MUFU.EX2 R18, R78 ;  /* 0x0000004e00127308 */ /* 0x0007220000000800 */
[----:B-1----:R-:W-:Y:S01]  /*6220*/  @!P4 FMUL R63, R63, R63 ;  /* 0x0000003f3f3fc220 */ /* 0x002fe20000400000 */
[----:B------:R-:W-:Y:S01]  /*6230*/  FSETP.GEU.AND P4, PT, R79, -126, PT ;  /* 0xc2fc00004f00780b */ /* 0x000fe20003f8e000 */
[----:B------:R-:W-:Y:S02]  /*6240*/  @!P2 FMUL R59, R59, 0.5 ;  /* 0x3f0000003b3ba820 */ /* 0x000fe40000400000 */
[----:B------:R-:W-:-:S03]  /*6250*/  FADD R81, R46, R63 ;  /* 0x0000003f2e517221 */ /* 0x000fc60000000000 */
[----:B------:R-:W1:Y:S01]  /*6260*/  MUFU.EX2 R82, R82 ;  /* 0x0000005200527308 */ /* 0x000e620000000800 */
[----:B--2---:R-:W-:Y:S01]  /*6270*/  @!P3 FMUL R68, R68, R68 ;  /* 0x000000444444b220 */ /* 0x004fe20000400000 */
[----:B------:R-:W-:Y:S01]  /*6280*/  FSETP.GEU.AND P3, PT, R83, -126, PT ;  /* 0xc2fc00005300780b */ /* 0x000fe20003f6e000 */
[----:B---3--:R-:W-:Y:S01]  /*6290*/  FADD R78, R29, R64 ;  /* 0x000000401d4e7221 */ /* 0x008fe20000000000 */
[----:B------:R-:W-:Y:S01]  /*62a0*/  FADD R153, R70, R81 ;  /* 0x0000005146997221 */ /* 0x000fe20000000000 */
[----:B------:R-:W-:Y:S01]  /*62b0*/  FADD R84, R33, R68 ;  /* 0x0000004421547221 */ /* 0x000fe20000000000 */
[----:B------:R-:W-:Y:S01]  /*62c0*/  FADD R70, R38, R55 ;  /* 0x0000003726467221 */ /* 0x000fe20000000000 */
[----:B------:R-:W-:Y:S01]  /*62d0*/  @!P4 FMUL R79, R79, 0.5 ;  /* 0x3f0000004f4fc820 */ /* 0x000fe20000400000 */
[----:B------:R-:W2:Y:S01]  /*62e0*/  MUFU.EX2 R59, R59 ;  /* 0x0000003b003b7308 */ /* 0x000ea20000000800 */
[----:B----4-:R-:W-:Y:S01]  /*62f0*/  @!P5 FMUL R18, R18, R18 ;  /* 0x000000121212d220 */ /* 0x010fe20000400000 */
[----:B------:R-:W-:Y:S01]  /*6300*/  FSETP.GEU.AND P5, PT, R86, -126, PT ;  /* 0xc2fc00005600780b */ /* 0x000fe20003fae000 */
[----:B------:R-:W-:Y:S01]  /*6310*/  FADD R152, R67, R84 ;  /* 0x0000005443987221 */ /* 0x000fe20000000000 */
[----:B------:R-:W-:Y:S01]  /*6320*/  FADD R67, R27, R62 ;  /* 0x0000003e1b437221 */ /* 0x000fe20000000000 */
[----:B------:R-:W-:-:S02]  /*6330*/  F2FP.BF16.F32.PACK_AB R29, R38, R29 ;  /* 0x0000001d261d723e */ /* 0x000fc400000010ff */
[----:B------:R-:W-:Y:S01]  /*6340*/  @!P3 FMUL R83, R83, 0.5 ;  /* 0x3f0000005353b820 */ /* 0x000fe20000400000 */
[----:B------:R-:W3:Y:S01]  /*6350*/  MUFU.EX2 R79, R79 ;  /* 0x0000004f004f7308 */ /* 0x000ee20000000800 */
[----:B-1----:R-:W-:Y:S01]  /*6360*/  @!P6 FMUL R82, R82, R82 ;  /* 0x000000525252e220 */ /* 0x002fe20000400000 */
[----:B------:R-:W-:Y:S02]  /*6370*/  FSETP.GEU.AND P6, PT, R87, -126, PT ;  /* 0xc2fc00005700780b */ /* 0x000fe40003fce000 */
[----:B------:R-:W-:Y:S01]  /*6380*/  F2FP.BF16.F32.PACK_AB R38, R41, R14 ;  /* 0x0000000e2926723e */ /* 0x000fe200000010ff */
[----:B------:R-:W-:Y:S01]  /*6390*/  FADD R85, R39, R82 ;  /* 0x0000005227557221 */ /* 0x000fe20000000000 */
[----:B------:R-:W-:Y:S01]  /*63a0*/  F2FP.BF16.F32.PACK_AB R39, R58, R43 ;  /* 0x0000002b3a27723e */ /* 0x000fe200000010ff */
[----:B------:R-:W-:Y:S01]  /*63b0*/  @!P5 FMUL R86, R86, 0.5 ;  /* 0x3f0000005656d820 */ /* 0x000fe20000400000 */
[----:B------:R-:W1:Y:S01]  /*63c0*/  MUFU.EX2 R83, R83 ;  /* 0x0000005300537308 */ /* 0x000e620000000800 */
[----:B--2---:R-:W-:Y:S01]  /*63d0*/  @!P2 FMUL R59, R59, R59 ;  /* 0x0000003b3b3ba220 */ /* 0x004fe20000400000 */
[----:B------:R-:W-:Y:S01]  /*63e0*/  FSETP.GEU.AND P2, PT, R80, -126, PT ;  /* 0xc2fc00005000780b */ /* 0x000fe20003f4e000 */
[----:B------:R-:W-:Y:S01]  /*63f0*/  FADD R155, R78, R85 ;  /* 0x000000554e9b7221 */ /* 0x000fe20000000000 */
[----:B------:R-:W-:Y:S01]  /*6400*/  FADD R78, R35, R18 ;  /* 0x00000012234e7221 */ /* 0x000fe20000000000 */
[----:B------:R-:W-:-:S02]  /*6410*/  F2FP.BF16.F32.PACK_AB R27, R34, R27 ;  /* 0x0000001b221b723e */ /* 0x000fc400000010ff */
[----:B------:R-:W-:Y:S01]  /*6420*/  @!P6 FMUL R87, R87, 0.5 ;  /* 0x3f0000005757e820 */ /* 0x000fe20000400000 */
[----:B------:R-:W2:Y:S01]  /*6430*/  MUFU.EX2 R86, R86 ;  /* 0x0000005600567308 */ /* 0x000ea20000000800 */
[----:B---3--:R-:W-:Y:S01]  /*6440*/  @!P4 FMUL R79, R79, R79 ;  /* 0x0000004f4f4fc220 */ /* 0x008fe20000400000 */
[----:B------:R-:W-:Y:S01]  /*6450*/  FADD R154, R67, R78 ;  /* 0x0000004e439a7221 */ /* 0x000fe20000000000 */
[----:B------:R-:W-:Y:S01]  /*6460*/  FADD R67, R34, R51 ;  /* 0x0000003322437221 */ /* 0x000fe20000000000 */
[----:B------:R-:W-:Y:S01]  /*6470*/  FADD R78, R42, R59 ;  /* 0x0000003b2a4e7221 */ /* 0x000fe20000000000 */
[----:B------:R-:W-:Y:S01]  /*6480*/  FADD R84, R50, R79 ;  /* 0x0000004f32547221 */ /* 0x000fe20000000000 */
[----:B------:R-:W-:Y:S01]  /*6490*/  FADD R152, R152, R155 ;  /* 0x0000009b98987221 */ /* 0x000fe20000000000 */
[----:B------:R-:W-:Y:S01]  /*64a0*/  @!P2 FMUL R80, R80, 0.5 ;  /* 0x3f0000005050a820 */ /* 0x000fe20000400000 */
[----:B------:R-:W3:Y:S01]  /*64b0*/  MUFU.EX2 R87, R87 ;  /* 0x0000005700577308 */ /* 0x000ee20000000800 */
[----:B-1----:R-:W-:Y:S01]  /*64c0*/  @!P3 FMUL R83, R83, R83 ;  /* 0x000000535353b220 */ /* 0x002fe20000400000 */
[----:B------:R-:W-:Y:S01]  /*64d0*/  FSETP.GEU.AND P3, PT, R9, -126, PT ;  /* 0xc2fc00000900780b */ /* 0x000fe20003f6e000 */
[----:B------:R-:W-:Y:S01]  /*64e0*/  FADD R84, R67, R84 ;  /* 0x0000005443547221 */ /* 0x000fe20000000000 */
[----:B------:R-:W-:Y:S01]  /*64f0*/  F2FP.BF16.F32.PACK_AB R33, R46, R33 ;  /* 0x000000212e21723e */ /* 0x000fe200000010ff */
[----:B------:R-:W-:Y:S01]  /*6500*/  FADD R81, R54, R83 ;  /* 0x0000005336517221 */ /* 0x000fe20000000000 */
[----:B------:R-:W-:-:S02]  /*6510*/  F2FP.BF16.F32.PACK_AB R35, R50, R35 ;  /* 0x000000233223723e */ /* 0x000fc400000010ff */
[----:B------:R-:W1:Y:S01]  /*6520*/  MUFU.EX2 R67, R80 ;  /* 0x0000005000437308 */ /* 0x000e620000000800 */
[----:B--2---:R-:W-:Y:S01]  /*6530*/  @!P5 FMUL R86, R86, R86 ;  /* 0x000000565656d220 */ /* 0x004fe20000400000 */
[----:B------:R-:W-:Y:S01]  /*6540*/  FADD R156, R70, R81 ;  /* 0x00000051469c7221 */ /* 0x000fe20000000000 */
[----:B------:R-:W-:Y:S01]  /*6550*/  FADD R70, R31, R66 ;  /* 0x000000421f467221 */ /* 0x000fe20000000000 */
[----:B------:R-:W-:Y:S01]  /*6560*/  F2FP.BF16.F32.PACK_AB R31, R42, R31 ;  /* 0x0000001f2a1f723e */ /* 0x000fe200000010ff */
[----:B------:R-:W-:Y:S01]  /*6570*/  FADD R81, R43, R86 ;  /* 0x000000562b517221 */ /* 0x000fe20000000000 */
[----:B------:R-:W-:Y:S01]  /*6580*/  FADD R153, R153, R156 ;  /* 0x0000009c99997221 */ /* 0x000fe20000000000 */
[----:B------:R-:W-:Y:S01]  /*6590*/  @!P3 FMUL R9, R9, 0.5 ;  /* 0x3f0000000909b820 */ /* 0x000fe20000400000 */
[----:B------:R-:W-:Y:S01]  /*65a0*/  F2FP.BF16.F32.PACK_AB R41, R47, R60 ;  /* 0x0000003c2f29723e */ /* 0x000fe200000010ff */
[----:B---3--:R-:W-:Y:S01]  /*65b0*/  @!P6 FMUL R87, R87, R87 ;  /* 0x000000575757e220 */ /* 0x008fe20000400000 */
[----:B------:R-:W-:Y:S01]  /*65c0*/  FADD R81, R70, R81 ;  /* 0x0000005146517221 */ /* 0x000fe20000000000 */
[----:B------:R-:W-:-:S02]  /*65d0*/  F2FP.BF16.F32.PACK_AB R42, R16, R49 ;  /* 0x00000031102a723e */ /* 0x000fc400000010ff */
[----:B------:R-:W2:Y:S01]  /*65e0*/  MUFU.EX2 R9, R9 ;  /* 0x0000000900097308 */ /* 0x000ea20000000800 */
[----:B------:R-:W-:Y:S01]  /*65f0*/  FADD R85, R58, R87 ;  /* 0x000000573a557221 */ /* 0x000fe20000000000 */
[----:B------:R-:W-:Y:S01]  /*6600*/  FADD R81, R154, R81 ;  /* 0x000000519a517221 */ /* 0x000fe20000000000 */
[----:B------:R-:W-:Y:S01]  /*6610*/  F2FP.BF16.F32.PACK_AB R43, R51, R62 ;  /* 0x0000003e332b723e */ /* 0x000fe200000010ff */
[----:B-1----:R-:W-:Y:S01]  /*6620*/  @!P2 FMUL R67, R67, R67 ;  /* 0x000000434343a220 */ /* 0x002fe20000400000 */
[----:B------:R-:W-:Y:S01]  /*6630*/  FADD R85, R78, R85 ;  /* 0x000000554e557221 */ /* 0x000fe20000000000 */
[----:B------:R-:W-:Y:S01]  /*6640*/  FADD R81, R152, R81 ;  /* 0x0000005198517221 */ /* 0x000fe20000000000 */
[----:B------:R1:W3:Y:S01]  /*6650*/  SYNCS.PHASECHK.TRANS64.TRYWAIT P2, [UR10+0x30000], R11 ;  /* 0x0300000bff0075a7 */ /* 0x0002e2000804014a */
[-C--:B------:R-:W-:Y:S01]  /*6660*/  FMUL R90, R90, R67.reuse ;  /* 0x000000435a5a7220 */ /* 0x080fe20000400000 */
[----:B------:R-:W-:Y:S01]  /*6670*/  FADD R84, R84, R85 ;  /* 0x0000005554547221 */ /* 0x000fe20000000000 */
[-C--:B------:R-:W-:Y:S01]  /*6680*/  FMUL R91, R91, R67.reuse ;  /* 0x000000435b5b7220 */ /* 0x080fe20000400000 */
[-C--:B------:R-:W-:Y:S01]  /*6690*/  FMUL R94, R94, R67.reuse ;  /* 0x000000435e5e7220 */ /* 0x080fe20000400000 */
[-C--:B------:R-:W-:Y:S01]  /*66a0*/  FMUL R95, R95, R67.reuse ;  /* 0x000000435f5f7220 */ /* 0x080fe20000400000 */
[----:B------:R-:W-:Y:S01]  /*66b0*/  FADD R84, R153, R84 ;  /* 0x0000005499547221 */ /* 0x000fe20000000000 */
[-C--:B------:R-:W-:Y:S01]  /*66c0*/  FMUL R98, R98, R67.reuse ;  /* 0x0000004362627220 */ /* 0x080fe20000400000 */
[-C--:B------:R-:W-:Y:S01]  /*66d0*/  FMUL R99, R99, R67.reuse ;  /* 0x0000004363637220 */ /* 0x080fe20000400000 */
[----:B------:R-:W-:Y:S01]  /*66e0*/  FMUL R102, R102, R67 ;  /* 0x0000004366667220 */ /* 0x000fe20000400000 */
[----:B--2---:R-:W-:Y:S01]  /*66f0*/  @!P3 FMUL R9, R9, R9 ;  /* 0x000000090909b220 */ /* 0x004fe20000400000 */
[----:B------:R-:W-:Y:S01]  /*6700*/  FADD R84, R81, R84 ;  /* 0x0000005451547221 */ /* 0x000fe20000000000 */
[-C--:B------:R-:W-:Y:S01]  /*6710*/  FMUL R103, R103, R67.reuse ;  /* 0x0000004367677220 */ /* 0x080fe20000400000 */
[----:B------:R-:W-:Y:S01]  /*6720*/  FMUL R106, R106, R67 ;  /* 0x000000436a6a7220 */ /* 0x000fe20000400000 */
[----:B------:R-:W-:Y:S01]  /*6730*/  FFMA R2, R9, R2, R74 ;  /* 0x0000000209027223 */ /* 0x000fe2000000004a */
[----:B------:R-:W-:Y:S01]  /*6740*/  FFMA R0, R67, R0, R84 ;  /* 0x0000000043007223 */ /* 0x000fe20000000054 */
[-C--:B------:R-:W-:Y:S01]  /*6750*/  FMUL R88, R88, R9.reuse ;  /* 0x0000000958587220 */ /* 0x080fe20000400000 */
        /* <DEDUP_REMOVED lines=30> */
[----:B------:R-:W-:Y:S01]  /*6940*/  FMUL R149, R149, R9 ;  /* 0x0000000995957220 */ /* 0x000fe20000400000 */
        /* <DEDUP_REMOVED lines=23> */
[----:B------:R-:W-:-:S02]  /*6ac0*/  F2FP.BF16.F32.PACK_AB R34, R23, R12 ;  /* 0x0000000c1722723e */ /* 0x000fc400000010ff */
[----:B------:R-:W-:Y:S02]  /*6ad0*/  F2FP.BF16.F32.PACK_AB R46, R20, R57 ;  /* 0x00000039142e723e */ /* 0x000fe400000010ff */
[----:B------:R-:W-:Y:S02]  /*6ae0*/  F2FP.BF16.F32.PACK_AB R47, R59, R66 ;  /* 0x000000423b2f723e */ /* 0x000fe400000010ff */
[----:B------:R-:W-:Y:S02]  /*6af0*/  F2FP.BF16.F32.PACK_AB R49, R63, R68 ;  /* 0x000000443f31723e */ /* 0x000fe400000010ff */
[----:B------:R-:W-:Y:S02]  /*6b00*/  F2FP.BF16.F32.PACK_AB R50, R22, R65 ;  /* 0x000000411632723e */ /* 0x000fe400000010ff */
[----:B------:R-:W-:Y:S02]  /*6b10*/  F2FP.BF16.F32.PACK_AB R51, R79, R18 ;  /* 0x000000124f33723e */ /* 0x000fe400000010ff */
[----:B------:R-:W-:-:S02]  /*6b20*/  F2FP.BF16.F32.PACK_AB R53, R83, R82 ;  /* 0x000000525335723e */ /* 0x000fc400000010ff */
[----:B------:R-:W-:Y:S01]  /*6b30*/  F2FP.BF16.F32.PACK_AB R54, R56, R73 ;  /* 0x000000493836723e */ /* 0x000fe200000010ff */
[----:B-1-3--:R-:W-:Y:S06]  /*6b40*/  @!P0 BRA `(.L_x_27) ;  /* 0x0000000000048947 */ /* 0x00afec0003800000 */
[----:B------:R-:W-:Y:S01]  /*6b50*/  BPT.TRAP 0x1 ;  /* 0x000000040000795c */ /* 0x000fe20000300000 */
.L_x_27:
[----:B------:R-:W-:Y:S05]  /*6b60*/  @P2 BRA `(.L_x_28) ;  /* 0x0000000000082947 */ /* 0x000fea0003800000 */
[----:B------:R-:W1:Y:S02]  /*6b70*/  SYNCS.PHASECHK.TRANS64.TRYWAIT P2, [UR10+0x30000], R11 ;  /* 0x0300000bff0075a7 */ /* 0x000e64000804014a */
[----:B-1----:R-:W-:Y:S05]  /*6b80*/  @!P2 BRA `(.L_x_29) ;  /* 0x000000680098a947 */ /* 0x002fea0003800000 */
.L_x_28:
[----:B------:R-:W-:Y:S01]  /*6b90*/  ULEA UR10, UR4, UR7, 0xb ;  /* 0x00000007040a7291 */ /* 0x000fe2000f8e583f */
[----:B------:R-:W-:Y:S01]  /*6ba0*/  WARPGROUP.ARRIVE ;  /* 0x00000000000079c5 */ /* 0x000fe20000000000 */
[----:B------:R-:W-:Y:S01]  /*6bb0*/  UMOV UR11, 0x40000040 ;  /* 0x40000040000b7882 */ /* 0x000fe20000000000 */
[----:B------:R-:W-:Y:S01]  /*6bc0*/  UMOV UR15, 0x40000040 ;  /* 0x40000040000f7882 */ /* 0x000fe20000000000 */
[----:B------:R-:W-:Y:S01]  /*6bd0*/  UIADD3 UR14, UR10, 0x80, URZ ;  /* 0x000000800a0e7890 */ /* 0x000fe2000fffe03f */
[----:B------:R-:W-:-:S04]  /*6be0*/  F2FP.BF16.F32.PACK_AB R55, R87, R86 ;  /* 0x000000565737723e */ /* 0x000fc800000010ff */
[----:B------:R-:W-:Y:S01]  /*6bf0*/  HGMMA.64x128x16.F32.BF16 R88, R24, gdesc[UR8].tnspB, R88, gsb0 ;  /* 0x41e0000818587df0 */ /* 0x000fe20008001858 */
[----:B------:R-:W-:Y:S02]  /*6c00*/  UMOV UR11, 0x40000040 ;  /* 0x40000040000b7882 */ /* 0x000fe40000000000 */
        /* <DEDUP_REMOVED lines=25> */
[----:B------:R-:W-:Y:S01]  /*6da0*/  UIADD3 UR10, UR10, 0x380, URZ ;  /* 0x000003800a0a7890 */ /* 0x000fe2000fffe03f */
[----:B------:R-:W-:Y:S02]  /*6db0*/  WARPGROUP.DEPBAR.LE gsb0, 0x0 ;  /* 0x00008000000079c5 */ /* 0x000fe40000010000 */
[----:B------:R-:W-:-:S06]  /*6dc0*/  WARPGROUP.ARRIVE ;  /* 0x00000000000079c5 */ /* 0x000fcc0000000000 */
[----:B------:R-:W-:Y:S03]  /*6dd0*/  HGMMA.64x128x16.F32.BF16 R88, R48, gdesc[UR12].tnspB, R88, gsb0 ;  /* 0x41e0000c30587df0 */ /* 0x000fe60008001858 */
[----:B------:R-:W-:Y:S02]  /*6de0*/  WARPGROUP.DEPBAR.LE gsb0, 0x0 ;  /* 0x00008000000079c5 */ /* 0x000fe40000010000 */
[----:B------:R-:W-:-:S07]  /*6df0*/  WARPGROUP.ARRIVE ;  /* 0x00000000000079c5 */ /* 0x000fce0000000000 */
[----:B------:R-:W-:Y:S03]  /*6e00*/  HGMMA.64x128x16.F32.BF16 R88, R52, gdesc[UR8].tnspB, R88, gsb0 ;  /* 0x41e0000834587df0 */ /* 0x000fe60008001858 */
[----:B------:R-:W-:Y:S02]  /*6e10*/  WARPGROUP.DEPBAR.LE gsb0, 0x0 ;  /* 0x00008000000079c5 */ /* 0x000fe40000010000 */
[----:B------:R-:W-:Y:S05]  /*6e20*/  @!P0 BRA `(.L_x_30) ;  /* 0x0000000000048947 */ /* 0x000fea0003800000 */
[----:B------:R-:W-:Y:S01]  /*6e30*/  BPT.TRAP 0x1 ;  /* 0x000000040000795c */ /* 0x000fe20000300000 */
.L_x_30:
[----:B------:R-:W-:-:S04]  /*6e40*/  ULEA UR10, UR38, UR37, 0x3 ;  /* 0x00000025260a7291 */ /* 0x000fc8000f8e183f */
[----:B------:R-:W-:-:S04]  /*6e50*/  UIADD3 UR10, UR10, 0x30028, URZ ;  /* 0x000300280a0a7890 */ /* 0x000fc8000fffe03f */
[----:B------:R-:W-:-:S09]  /*6e60*/  UPRMT UR10, URZ, 0x654, UR10 ;  /* 0x000006543f0a7896 */ /* 0x000fd2000800000a */
[----:B------:R-:W-:Y:S01]  /*6e70*/  SYNCS.ARRIVE.TRANS64.RED.A1T0 RZ, [UR10], RZ ;  /* 0x000000ffffff79a7 */ /* 0x000fe2000810040a */
[----:B------:R-:W-:Y:S05]  /*6e80*/  @P1 BRA `(.L_x_31) ;  /* 0x0000000000041947 */ /* 0x000fea0003800000 */
[----:B------:R-:W-:Y:S01]  /*6e90*/  BPT.TRAP 0x1 ;  /* 0x000000040000795c */ /* 0x000fe20000300000 */
.L_x_31:
[----:B------:R-:W-:-:S04]  /*6ea0*/  UIADD3 UR38, UR38, 0x1, URZ ;  /* 0x0000000126267890 */ /* 0x000fc8000fffe03f */
[----:B------:R-:W-:-:S04]  /*6eb0*/  UISETP.NE.AND UP0, UPT, UR38, 0x5, UPT ;  /* 0x000000052600788c */ /* 0x000fc8000bf05270 */
[----:B------:R-:W-:Y:S01]  /*6ec0*/  USEL UR38, UR38, URZ, UP0 ;  /* 0x0000003f26267287 */ /* 0x000fe20008000000 */
[----:B------:R-:W-:Y:S11]  /*6ed0*/  @!P0 BRA `(.L_x_32) ;  /* 0x0000000000048947 */ /* 0x000ff60003800000 */
[----:B------:R-:W-:Y:S01]  /*6ee0*/  BPT.TRAP 0x1 ;  /* 0x000000040000795c */ /* 0x000fe20000300000 */
.L_x_32:
[----:B------:R-:W-:-:S04]  /*6ef0*/  ULEA UR10, UR38, UR37, 0x3 ;  /* 0x00000025260a7291 */ /* 0x000fc8000f8e183f */
[----:B------:R-:W-:-:S04]  /*6f00*/  UIADD3 UR10, UR10, 0x30028, URZ ;  /* 0x000300280a0a7890 */ /* 0x000fc8000fffe03f */
[----:B------:R-:W-:-:S09]  /*6f10*/  UPRMT UR10, URZ, 0x654, UR10 ;  /* 0x000006543f0a7896 */ /* 0x000fd2000800000a */
[----:B------:R-:W-:Y:S01]  /*6f20*/  SYNCS.ARRIVE.TRANS64.RED.A1T0 RZ, [UR10], RZ ;  /* 0x000000ffffff79a7 */ /* 0x000fe2000810040a */
[----:B------:R-:W-:Y:S05]  /*6f30*/  @P1 BRA `(.L_x_33) ;  /* 0x0000000000041947 */ /* 0x000fea0003800000 */
[----:B------:R-:W-:Y:S01]  /*6f40*/  BPT.TRAP 0x1 ;  /* 0x000000040000795c */ /* 0x000fe20000300000 */
.L_x_33:
[----:B------:R-:W-:Y:S01]  /*6f50*/  UIADD3 UR4, UR4, 0x1, URZ ;  /* 0x0000000104047890 */ /* 0x000fe2000fffe03f */
[C---:B------:R-:W-:Y:S01]  /*6f60*/  ISETP.GT.AND P2, PT, R6.reuse, 0x2, PT ;  /* 0x000000020600780c */ /* 0x040fe20003f44270 */
[----:B------:R-:W-:Y:S01]  /*6f70*/  UIADD3 UR38, UR38, 0x1, URZ ;  /* 0x0000000126267890 */ /* 0x000fe2000fffe03f */
[----:B------:R-:W-:Y:S01]  /*6f80*/  IADD3 R6, R6, -0x1, RZ ;  /* 0xffffffff06067810 */ /* 0x000fe20007ffe0ff */
[----:B------:R-:W-:Y:S01]  /*6f90*/  UISETP.NE.AND UP2, UPT, UR4, 0x5, UPT ;  /* 0x000000050400788c */ /* 0x000fe2000bf45270 */
[----:B------:R-:W-:Y:S01]  /*6fa0*/  IADD3 R3, R3, 0x80, RZ ;  /* 0x0000008003037810 */ /* 0x000fe20007ffe0ff */
[----:B------:R-:W-:Y:S01]  /*6fb0*/  UISETP.NE.AND UP0, UPT, UR38, 0x5, UPT ;  /* 0x000000052600788c */ /* 0x000fe2000bf05270 */
[----:B------:R-:W-:Y:S01]  /*6fc0*/  MOV R9, R4 ;  /* 0x0000000400097202 */ /* 0x000fe20000000f00 */
[----:B------:R-:W-:Y:S01]  /*6fd0*/  USEL UR10, URZ, 0x1, UP2 ;  /* 0x000000013f0a7887 */ /* 0x000fe20009000000 */
[----:B-1----:R-:W-:Y:S01]  /*6fe0*/  MOV R11, R5 ;  /* 0x00000005000b7202 */ /* 0x002fe20000000f00 */
[----:B------:R-:W-:-:S02]  /*6ff0*/  USEL UR38, UR38, URZ, UP0 ;  /* 0x0000003f26267287 */ /* 0x000fc40008000000 */
[----:B------:R-:W-:Y:S02]  /*7000*/  USEL UR4, UR4, URZ, UP2 ;  /* 0x0000003f04047287 */ /* 0x000fe40009000000 */
[----:B------:R-:W-:Y:S01]  /*7010*/  LOP3.LUT R10, R7, UR10, RZ, 0x3c, !PT ;  /* 0x0000000a070a7c12 */ /* 0x000fe2000f8e3cff */
[----:B------:R-:W-:Y:S09]  /*7020*/  @P2 BRA `(.L_x_34) ;  /* 0xffffffd000fc2947 */ /* 0x000ff2000383ffff */
.L_x_23:
[----:B------:R-:W-:-:S13]  /*7030*/  ISETP.GE.AND P2, PT, R6, 0x1, PT ;  /* 0x000000010600780c */ /* 0x000fda0003f46270 */
[----:B------:R-:W-:Y:S05]  /*7040*/  @!P2 BRA `(.L_x_35) ;  /* 0x00000034003ca947 */ /* 0x000fea0003800000 */
[----:B------:R-:W-:Y:S01]  /*7050*/  MOV R9, R4 ;  /* 0x0000000400097202 */ /* 0x000fe20000000f00 */
[----:B------:R-:W-:Y:S01]  /*7060*/  IMAD.MOV.U32 R8, RZ, RZ, R5 ;  /* 0x000000ffff087224 */ /* 0x000fe200078e0005 */
[----:B------:R-:W-:Y:S01]  /*7070*/  ULDC UR39, c[0x0][0x604] ;  /* 0x0001810000277ab9 */ /* 0x000fe20000000800 */
[----:B------:R-:W-:-:S05]  /*7080*/  ULDC UR40, c[0x0][0x28c] ;  /* 0x0000a30000287ab9 */ /* 0x000fca0000000800 */
.L_x_46:
[----:B------:R-:W-:Y:S05]  /*7090*/  @!P0 BRA `(.L_x_36) ;  /* 0x0000000000048947 */ /* 0x000fea0003800000 */
[----:B------:R-:W-:Y:S01]  /*70a0*/  BPT.TRAP 0x1 ;  /* 0x000000040000795c */ /* 0x000fe20000300000 */
.L_x_36:
[----:B------:R-:W-:Y:S01]  /*70b0*/  ULEA UR10, UR4, UR37, 0x3 ;  /* 0x00000025040a7291 */ /* 0x000fe2000f8e183f */
[----:B------:R-:W-:-:S08]  /*70c0*/  SHF.L.U32 R4, R10, 0x1f, RZ ;  /* 0x0000001f0a047819 */ /* 0x000fd000000006ff */
[----:B------:R-:W1:Y:S02]  /*70d0*/  SYNCS.PHASECHK.TRANS64.TRYWAIT P2, [UR10+0x30000], R4 ;  /* 0x03000004ff0075a7 */ /* 0x000e64000804014a */
[----:B-1----:R-:W-:Y:S05]  /*70e0*/  @!P2 BRA `(.L_x_37) ;  /* 0x000000640058a947 */ /* 0x002fea0003800000 */
.L_x_110:
        /* <DEDUP_REMOVED lines=47> */
.L_x_38:
[C---:B-1----:R-:W-:Y:S01]  /*73e0*/  IADD3 R5, R3.reuse, 0x8, RZ ;  /* 0x0000000803057810 */ /* 0x042fe20007ffe0ff */
[----:B------:R-:W-:Y:S01]  /*73f0*/  ULEA UR10, UR4, UR37, 0x3 ;  /* 0x00000025040a7291 */ /* 0x000fe2000f8e183f */
[----:B------:R-:W-:Y:S02]  /*7400*/  IADD3 R4, R3, 0x1, RZ ;  /* 0x0000000103047810 */ /* 0x000fe40007ffe0ff */
[----:B------:R-:W-:Y:S02]  /*7410*/  ISETP.GE.AND P2, PT, R5, UR40, PT ;  /* 0x0000002805007c0c */ /* 0x000fe4000bf46270 */
[C---:B------:R-:W-:Y:S02]  /*7420*/  ISETP.GE.AND P4, PT, R3.reuse, UR40, PT ;  /* 0x0000002803007c0c */ /* 0x040fe4000bf86270 */
[----:B------:R-:W-:Y:S02]  /*7430*/  IADD3 R5, R3, 0x11, RZ ;  /* 0x0000001103057810 */ /* 0x000fe40007ffe0ff */
[----:B------:R-:W-:-:S02]  /*7440*/  ISETP.GE.AND P3, PT, R4, UR40, PT ;  /* 0x0000002804007c0c */ /* 0x000fc4000bf66270 */
[----:B------:R-:W-:Y:S02]  /*7450*/  FSEL R24, R24, -INF , !P4 ;  /* 0xff80000018187808 */ /* 0x000fe40006000000 */
[----:B------:R-:W-:Y:S02]  /*7460*/  FSEL R15, R26, -INF , !P4 ;  /* 0xff8000001a0f7808 */ /* 0x000fe40006000000 */
[----:B------:R-:W-:Y:S02]  /*7470*/  IADD3 R4, R3, 0x10, RZ ;  /* 0x0000001003047810 */ /* 0x000fe40007ffe0ff */
[----:B------:R-:W-:Y:S01]  /*7480*/  ISETP.GE.AND P4, PT, R5, UR40, PT ;  /* 0x0000002805007c0c */ /* 0x000fe2000bf86270 */
[C---:B------:R-:W-:Y:S01]  /*7490*/  VIADD R5, R3.reuse, 0x19 ;  /* 0x0000001903057836 */ /* 0x040fe20000000000 */
[----:B------:R-:W-:Y:S02]  /*74a0*/  ISETP.GE.AND P6, PT, R4, UR40, PT ;  /* 0x0000002804007c0c */ /* 0x000fe4000bfc6270 */
[----:B------:R-:W-:-:S02]  /*74b0*/  IADD3 R10, R3, 0x9, RZ ;  /* 0x00000009030a7810 */ /* 0x000fc40007ffe0ff */
[----:B------:R-:W-:Y:S02]  /*74c0*/  IADD3 R4, R3, 0x18, RZ ;  /* 0x0000001803047810 */ /* 0x000fe40007ffe0ff */
[----:B------:R-:W-:Y:S02]  /*74d0*/  FSEL R28, R28, -INF , !P2 ;  /* 0xff8000001c1c7808 */ /* 0x000fe40005000000 */
[----:B------:R-:W-:Y:S02]  /*74e0*/  FSEL R13, R30, -INF , !P2 ;  /* 0xff8000001e0d7808 */ /* 0x000fe40005000000 */
[----:B------:R-:W-:Y:S02]  /*74f0*/  ISETP.GE.AND P2, PT, R5, UR40, PT ;  /* 0x0000002805007c0c */ /* 0x000fe4000bf46270 */
[----:B------:R-:W-:Y:S02]  /*7500*/  IADD3 R5, R3, 0x21, RZ ;  /* 0x0000002103057810 */ /* 0x000fe40007ffe0ff */
[----:B------:R-:W-:-:S02]  /*7510*/  FSEL R25, R25, -INF , !P3 ;  /* 0xff80000019197808 */ /* 0x000fc40005800000 */
[----:B------:R-:W-:Y:S02]  /*7520*/  FSEL R27, R27, -INF , !P3 ;  /* 0xff8000001b1b7808 */ /* 0x000fe40005800000 */
[----:B------:R-:W-:Y:S02]  /*7530*/  ISETP.GE.AND P5, PT, R10, UR40, PT ;  /* 0x000000280a007c0c */ /* 0x000fe4000bfa6270 */
[----:B------:R-:W-:Y:S02]  /*7540*/  ISETP.GE.AND P3, PT, R4, UR40, PT ;  /* 0x0000002804007c0c */ /* 0x000fe4000bf66270 */
[----:B------:R-:W-:Y:S02]  /*7550*/  IADD3 R4, R3, 0x20, RZ ;  /* 0x0000002003047810 */ /* 0x000fe40007ffe0ff */
[----:B------:R-:W-:Y:S02]  /*7560*/  FSEL R32, R32, -INF , !P6 ;  /* 0xff80000020207808 */ /* 0x000fe40007000000 */
[----:B------:R-:W-:-:S02]  /*7570*/  FSEL R34, R34, -INF , !P6 ;  /* 0xff80000022227808 */ /* 0x000fc40007000000 */
[----:B------:R-:W-:Y:S02]  /*7580*/  ISETP.GE.AND P6, PT, R5, UR40, PT ;  /* 0x0000002805007c0c */ /* 0x000fe4000bfc6270 */
[----:B------:R-:W-:Y:S02]  /*7590*/  IADD3 R5, R3, 0x28, RZ ;  /* 0x0000002803057810 */ /* 0x000fe40007ffe0ff */
[----:B------:R-:W-:Y:S02]  /*75a0*/  FSEL R29, R29, -INF , !P5 ;  /* 0xff8000001d1d7808 */ /* 0x000fe40006800000 */
[----:B------:R-:W-:Y:S02]  /*75b0*/  FSEL R31, R31, -INF , !P5 ;  /* 0xff8000001f1f7808 */ /* 0x000fe40006800000 */
[----:B------:R-:W-:Y:S02]  /*75c0*/  ISETP.GE.AND P5, PT, R4, UR40, PT ;  /* 0x0000002804007c0c */ /* 0x000fe4000bfa6270 */
[----:B------:R-:W-:-:S02]  /*75d0*/  FSEL R33, R33, -INF , !P4 ;  /* 0xff80000021217808 */ /* 0x000fc40006000000 */
[----:B------:R-:W-:Y:S02]  /*75e0*/  FSEL R35, R35, -INF , !P4 ;  /* 0xff80000023237808 */ /* 0x000fe40006000000 */
[----:B------:R-:W-:Y:S02]  /*75f0*/  FMNMX R4, R15, R8, !PT ;  /* 0x000000080f047209 */ /* 0x000fe40007800000 */
[----:B------:R-:W-:Y:S02]  /*7600*/  ISETP.GE.AND P4, PT, R5, UR40, PT ;  /* 0x0000002805007c0c */ /* 0x000fe4000bf86270 */
[----:B------:R-:W-:Y:S02]  /*7610*/  IADD3 R5, R3, 0x29, RZ ;  /* 0x0000002903057810 */ /* 0x000fe40007ffe0ff */
[----:B------:R-:W-:Y:S02]  /*7620*/  FMNMX R4, R27, R4, !PT ;  /* 0x000000041b047209 */ /* 0x000fe40007800000 */
[----:B------:R-:W-:-:S02]  /*7630*/  FSEL R36, R36, -INF , !P3 ;  /* 0xff80000024247808 */ /* 0x000fc40005800000 */
[----:B------:R-:W-:Y:S02]  /*7640*/  FSEL R38, R38, -INF , !P3 ;  /* 0xff80000026267808 */ /* 0x000fe40005800000 */
[----:B------:R-:W-:Y:S02]  /*7650*/  ISETP.GE.AND P3, PT, R5, UR40, PT ;  /* 0x0000002805007c0c */ /* 0x000fe4000bf66270 */
[----:B------:R-:W-:Y:S02]  /*7660*/  IADD3 R5, R3, 0x30, RZ ;  /* 0x0000003003057810 */ /* 0x000fe40007ffe0ff */
[----:B------:R-:W-:Y:S02]  /*7670*/  FMNMX R4, R13, R4, !PT ;  /* 0x000000040d047209 */ /* 0x000fe40007800000 */
[----:B------:R-:W-:Y:S02]  /*7680*/  FSEL R37, R37, -INF , !P2 ;  /* 0xff80000025257808 */ /* 0x000fe40005000000 */
[----:B------:R-:W-:-:S02]  /*7690*/  FSEL R39, R39, -INF , !P2 ;  /* 0xff80000027277808 */ /* 0x000fc40005000000 */
[----:B------:R-:W-:Y:S02]  /*76a0*/  ISETP.GE.AND P2, PT, R5, UR40, PT ;  /* 0x0000002805007c0c */ /* 0x000fe4000bf46270 */
[----:B------:R-:W-:Y:S02]  /*76b0*/  FMNMX R5, R31, R4, !PT ;  /* 0x000000041f057209 */ /* 0x000fe40007800000 */
[----:B------:R-:W-:Y:S02]  /*76c0*/  FSEL R42, R42, -INF , !P5 ;  /* 0xff8000002a2a7808 */ /* 0x000fe40006800000 */
[----:B------:R-:W-:Y:S02]  /*76d0*/  FMNMX R4, R34, R5, !PT ;  /* 0x0000000522047209 */ /* 0x000fe40007800000 */
[----:B------:R-:W-:Y:S02]  /*76e0*/  IADD3 R10, R3, 0x31, RZ ;  /* 0x00000031030a7810 */ /* 0x000fe40007ffe0ff */
[----:B------:R-:W-:-:S02]  /*76f0*/  FMNMX R5, R35, R4, !PT ;  /* 0x0000000423057209 */ /* 0x000fc40007800000 */
[----:B------:R-:W-:Y:S02]  /*7700*/  FSEL R40, R40, -INF , !P5 ;  /* 0xff80000028287808 */ /* 0x000fe40006800000 */
[----:B------:R-:W-:Y:S02]  /*7710*/  FMNMX R4, R38, R5, !PT ;  /* 0x0000000526047209 */ /* 0x000fe40007800000 */
[----:B------:R-:W-:Y:S02]  /*7720*/  FSEL R43, R43, -INF , !P6 ;  /* 0xff8000002b2b7808 */ /* 0x000fe40007000000 */
[----:B------:R-:W-:Y:S02]  /*7730*/  FMNMX R5, R39, R4, !PT ;  /* 0x0000000427057209 */ /* 0x000fe40007800000 */
[----:B------:R-:W-:Y:S01]  /*7740*/  ISETP.GE.AND P5, PT, R10, UR40, PT ;  /* 0x000000280a007c0c */ /* 0x000fe2000bfa6270 */
[----:B------:R-:W-:Y:S01]  /*7750*/  VIADD R10, R3, 0x38 ;  /* 0x00000038030a7836 */ /* 0x000fe20000000000 */
[----:B------:R-:W-:-:S02]  /*7760*/  FMNMX R4, R42, R5, !PT ;  /* 0x000000052a047209 */ /* 0x000fc40007800000 */
[----:B------:R-:W-:Y:S02]  /*7770*/  FSEL R46, R46, -INF , !P4 ;  /* 0xff8000002e2e7808 */ /* 0x000fe40006000000 */
[----:B------:R-:W-:Y:S02]  /*7780*/  FMNMX R5, R43, R4, !PT ;  /* 0x000000042b057209 */ /* 0x000fe40007800000 */
[----:B------:R-:W-:Y:S02]  /*7790*/  FSEL R41, R41, -INF , !P6 ;  /* 0xff80000029297808 */ /* 0x000fe40007000000 */
[----:B------:R-:W-:Y:S02]  /*77a0*/  ISETP.GE.AND P6, PT, R10, UR40, PT ;  /* 0x000000280a007c0c */ /* 0x000fe4000bfc6270 */
[----:B------:R-:W-:Y:S02]  /*77b0*/  IADD3 R10, R3, 0x39, RZ ;  /* 0x00000039030a7810 */ /* 0x000fe40007ffe0ff */
[----:B------:R-:W-:-:S02]  /*77c0*/  FSEL R47, R47, -INF , !P3 ;  /* 0xff8000002f2f7808 */ /* 0x000fc40005800000 */
[----:B------:R-:W-:Y:S02]  /*77d0*/  FMNMX R4, R46, R5, !PT ;  /* 0x000000052e047209 */ /* 0x000fe40007800000 */
[----:B------:R-:W-:Y:S02]  /*77e0*/  FSEL R44, R44, -INF , !P4 ;  /* 0xff8000002c2c7808 */ /* 0x000fe40006000000 */
[----:B------:R-:W-:Y:S02]  /*77f0*/  ISETP.GE.AND P4, PT, R10, UR40, PT ;  /* 0x000000280a007c0c */ /* 0x000fe4000bf86270 */
[----:B------:R-:W-:Y:S02]  /*7800*/  FSEL R50, R50, -INF , !P2 ;  /* 0xff80000032327808 */ /* 0x000fe40005000000 */
[----:B------:R-:W-:Y:S02]  /*7810*/  FMNMX R5, R47, R4, !PT ;  /* 0x000000042f057209 */ /* 0x000fe40007800000 */
[----:B------:R-:W-:-:S02]  /*7820*/  IADD3 R10, R3, 0x40, RZ ;  /* 0x00000040030a7810 */ /* 0x000fc40007ffe0ff */
[----:B------:R-:W-:Y:S02]  /*7830*/  FSEL R45, R45, -INF , !P3 ;  /* 0xff8000002d2d7808 */ /* 0x000fe40005800000 */
[----:B------:R-:W-:Y:S02]  /*7840*/  FSEL R51, R51, -INF , !P5 ;  /* 0xff80000033337808 */ /* 0x000fe40006800000 */
[----:B------:R-:W-:Y:S02]  /*7850*/  FMNMX R4, R50, R5, !PT ;  /* 0x0000000532047209 */ /* 0x000fe40007800000 */
[----:B------:R-:W-:Y:S02]  /*7860*/  ISETP.GE.AND P3, PT, R10, UR40, PT ;  /* 0x000000280a007c0c */ /* 0x000fe4000bf66270 */
[----:B------:R-:W-:Y:S02]  /*7870*/  IADD3 R10, R3, 0x41, RZ ;  /* 0x00000041030a7810 */ /* 0x000fe40007ffe0ff */
[----:B------:R-:W-:-:S02]  /*7880*/  FSEL R54, R54, -INF , !P6 ;  /* 0xff80000036367808 */ /* 0x000fc40007000000 */
[----:B------:R-:W-:Y:S02]  /*7890*/  FMNMX R5, R51, R4, !PT ;  /* 0x0000000433057209 */ /* 0x000fe40007800000 */
[----:B------:R-:W-:Y:S02]  /*78a0*/  FSEL R48, R48, -INF , !P2 ;  /* 0xff80000030307808 */ /* 0x000fe40005000000 */
[----:B------:R-:W-:Y:S02]  /*78b0*/  ISETP.GE.AND P2, PT, R10, UR40, PT ;  /* 0x000000280a007c0c */ /* 0x000fe4000bf46270 */
[----:B------:R-:W-:Y:S02]  /*78c0*/  IADD3 R10, R3, 0x48, RZ ;  /* 0x00000048030a7810 */ /* 0x000fe40007ffe0ff */
[----:B------:R-:W-:Y:S02]  /*78d0*/  FSEL R55, R55, -INF , !P4 ;  /* 0xff80000037377808 */ /* 0x000fe40006000000 */
[----:B------:R-:W-:-:S02]  /*78e0*/  FMNMX R4, R54, R5, !PT ;  /* 0x0000000536047209 */ /* 0x000fc40007800000 */
[----:B------:R-:W-:Y:S02]  /*78f0*/  FSEL R49, R49, -INF , !P5 ;  /* 0xff80000031317808 */ /* 0x000fe40006800000 */
[----:B------:R-:W-:Y:S02]  /*7900*/  ISETP.GE.AND P5, PT, R10, UR40, PT ;  /* 0x000000280a007c0c */ /* 0x000fe4000bfa6270 */
[----:B------:R-:W-:Y:S02]  /*7910*/  IADD3 R10, R3, 0x49, RZ ;  /* 0x00000049030a7810 */ /* 0x000fe40007ffe0ff */
[----:B------:R-:W-:Y:S02]  /*7920*/  FSEL R58, R58, -INF , !P3 ;  /* 0xff8000003a3a7808 */ /* 0x000fe40005800000 */
[----:B------:R-:W-:Y:S02]  /*7930*/  FMNMX R5, R55, R4, !PT ;  /* 0x0000000437057209 */ /* 0x000fe40007800000 */
[----:B------:R-:W-:-:S02]  /*7940*/  FSEL R52, R52, -INF , !P6 ;  /* 0xff80000034347808 */ /* 0x000fc40007000000 */
[----:B------:R-:W-:Y:S02]  /*7950*/  ISETP.GE.AND P6, PT, R10, UR40, PT ;  /* 0x000000280a007c0c */ /* 0x000fe4000bfc6270 */
[----:B------:R-:W-:Y:S02]  /*7960*/  FSEL R59, R59, -INF , !P2 ;  /* 0xff8000003b3b7808 */ /* 0x000fe40005000000 */
[----:B------:R-:W-:Y:S02]  /*7970*/  FMNMX R4, R58, R5, !PT ;  /* 0x000000053a047209 */ /* 0x000fe40007800000 */
[----:B------:R-:W-:Y:S02]  /*7980*/  IADD3 R10, R3, 0x50, RZ ;  /* 0x00000050030a7810 */ /* 0x000fe40007ffe0ff */
[----:B------:R-:W-:Y:S02]  /*7990*/  FSEL R53, R53, -INF , !P4 ;  /* 0xff80000035357808 */ /* 0x000fe40006000000 */
[----:B------:R-:W-:-:S02]  /*79a0*/  FSEL R62, R62, -INF , !P5 ;  /* 0xff8000003e3e7808 */ /* 0x000fc40006800000 */
[----:B------:R-:W-:Y:S02]  /*79b0*/  FMNMX R5, R59, R4, !PT ;  /* 0x000000043b057209 */ /* 0x000fe40007800000 */
[----:B------:R-:W-:Y:S01]  /*79c0*/  ISETP.GE.AND P4, PT, R10, UR40, PT ;  /* 0x000000280a007c0c */ /* 0x000fe2000bf86270 */
[----:B------:R-:W-:Y:S01]  /*79d0*/  VIADD R10, R3, 0x51 ;  /* 0x00000051030a7836 */ /* 0x000fe20000000000 */
[----:B------:R-:W-:Y:S02]  /*79e0*/  FSEL R63, R63, -INF , !P6 ;  /* 0xff8000003f3f7808 */ /* 0x000fe40007000000 */
[----:B------:R-:W-:Y:S02]  /*79f0*/  FMNMX R4, R62, R5, !PT ;  /* 0x000000053e047209 */ /* 0x000fe40007800000 */
[----:B------:R-:W-:Y:S02]  /*7a00*/  FSEL R56, R56, -INF , !P3 ;  /* 0xff80000038387808 */ /* 0x000fe40005800000 */
[----:B------:R-:W-:-:S02]  /*7a10*/  ISETP.GE.AND P3, PT, R10, UR40, PT ;  /* 0x000000280a007c0c */ /* 0x000fc4000bf66270 */
[----:B------:R-:W-:Y:S02]  /*7a20*/  IADD3 R10, R3, 0x58, RZ ;  /* 0x00000058030a7810 */ /* 0x000fe40007ffe0ff */
[----:B------:R-:W-:Y:S02]  /*7a30*/  FSEL R66, R66, -INF , !P4 ;  /* 0xff80000042427808 */ /* 0x000fe40006000000 */
[----:B------:R-:W-:Y:S02]  /*7a40*/  FMNMX R5, R63, R4, !PT ;  /* 0x000000043f057209 */ /* 0x000fe40007800000 */
[----:B------:R-:W-:Y:S02]  /*7a50*/  FSEL R57, R57, -INF , !P2 ;  /* 0xff80000039397808 */ /* 0x000fe40005000000 */
[----:B------:R-:W-:Y:S02]  /*7a60*/  ISETP.GE.AND P2, PT, R10, UR40, PT ;  /* 0x000000280a007c0c */ /* 0x000fe4000bf46270 */
[----:B------:R-:W-:-:S02]  /*7a70*/  IADD3 R11, R3, 0x59, RZ ;  /* 0x00000059030b7810 */ /* 0x000fc40007ffe0ff */
[----:B------:R-:W-:Y:S02]  /*7a80*/  FSEL R67, R67, -INF , !P3 ;  /* 0xff80000043437808 */ /* 0x000fe40005800000 */
[----:B------:R-:W-:Y:S02]  /*7a90*/  FMNMX R4, R66, R5, !PT ;  /* 0x0000000542047209 */ /* 0x000fe40007800000 */
[----:B------:R-:W-:Y:S02]  /*7aa0*/  P2R R12, PR, RZ, 0x2 ;  /* 0x00000002ff0c7803 */ /* 0x000fe40000000000 */
[----:B------:R-:W-:Y:S02]  /*7ab0*/  IADD3 R19, R3, 0x60, RZ ;  /* 0x0000006003137810 */ /* 0x000fe40007ffe0ff */
[----:B------:R-:W-:Y:S02]  /*7ac0*/  ISETP.GE.AND P1, PT, R11, UR40, PT ;  /* 0x000000280b007c0c */ /* 0x000fe4000bf26270 */
[----:B------:R-:W-:-:S02]  /*7ad0*/  IADD3 R10, R3, 0x61, RZ ;  /* 0x00000061030a7810 */ /* 0x000fc40007ffe0ff */
[----:B------:R-:W-:Y:S02]  /*7ae0*/  FSEL R70, R70, -INF , !P2 ;  /* 0xff80000046467808 */ /* 0x000fe40005000000 */
[----:B------:R-:W-:Y:S02]  /*7af0*/  FMNMX R5, R67, R4, !PT ;  /* 0x0000000443057209 */ /* 0x000fe40007800000 */
[----:B------:R-:W-:Y:S02]  /*7b00*/  P2R R14, PR, RZ, 0x1 ;  /* 0x00000001ff0e7803 */ /* 0x000fe40000000000 */
[----:B------:R-:W-:Y:S02]  /*7b10*/  FSEL R60, R60, -INF , !P5 ;  /* 0xff8000003c3c7808 */ /* 0x000fe40006800000 */
[----:B------:R-:W-:Y:S02]  /*7b20*/  ISETP.GE.AND P5, PT, R19, UR40, PT ;  /* 0x0000002813007c0c */ /* 0x000fe4000bfa6270 */
[----:B------:R-:W-:-:S02]  /*7b30*/  ISETP.GE.AND P0, PT, R10, UR40, PT ;  /* 0x000000280a007c0c */ /* 0x000fc4000bf06270 */
[----:B------:R-:W-:Y:S02]  /*7b40*/  FSEL R71, R71, -INF , !P1 ;  /* 0xff80000047477808 */ /* 0x000fe40004800000 */
[----:B------:R-:W-:Y:S02]  /*7b50*/  FMNMX R4, R70, R5, !PT ;  /* 0x0000000546047209 */ /* 0x000fe40007800000 */
[----:B------:R-:W-:Y:S02]  /*7b60*/  IADD3 R10, R3, 0x68, RZ ;  /* 0x00000068030a7810 */ /* 0x000fe40007ffe0ff */
[----:B------:R-:W-:Y:S02]  /*7b70*/  FSEL R74, R74, -INF , !P5 ;  /* 0xff8000004a4a7808 */ /* 0x000fe40006800000 */
[----:B------:R-:W-:Y:S02]  /*7b80*/  FMNMX R5, R71, R4, !PT ;  /* 0x0000000447057209 */ /* 0x000fe40007800000 */
[----:B------:R-:W-:-:S02]  /*7b90*/  ISETP.GE.AND P1, PT, R10, UR40, PT ;  /* 0x000000280a007c0c */ /* 0x000fc4000bf26270 */
[----:B------:R-:W-:Y:S02]  /*7ba0*/  IADD3 R10, R3, 0x69, RZ ;  /* 0x00000069030a7810 */ /* 0x000fe40007ffe0ff */
[----:B------:R-:W-:Y:S02]  /*7bb0*/  FSEL R75, R75, -INF , !P0 ;  /* 0xff8000004b4b7808 */ /* 0x000fe40004000000 */
[----:B------:R-:W-:Y:S02]  /*7bc0*/  FMNMX R4, R74, R5, !PT ;  /* 0x000000054a047209 */ /* 0x000fe40007800000 */
[----:B------:R-:W-:Y:S02]  /*7bd0*/  FSEL R68, R68, -INF , !P2 ;  /* 0xff80000044447808 */ /* 0x000fe40005000000 */
[----:B------:R-:W-:Y:S01]  /*7be0*/  ISETP.GE.AND P2, PT, R10, UR40, PT ;  /* 0x000000280a007c0c */ /* 0x000fe2000bf46270 */
[----:B------:R-:W-:Y:S01]  /*7bf0*/  VIADD R10, R3, 0x70 ;  /* 0x00000070030a7836 */ /* 0x000fe20000000000 */
[----:B------:R-:W-:-:S02]  /*7c00*/  FSEL R78, R78, -INF , !P1 ;  /* 0xff8000004e4e7808 */ /* 0x000fc40004800000 */
[----:B------:R-:W-:Y:S02]  /*7c10*/  FMNMX R5, R75, R4, !PT ;  /* 0x000000044b057209 */ /* 0x000fe40007800000 */
[----:B------:R-:W-:Y:S02]  /*7c20*/  FSEL R65, R65, -INF , !P3 ;  /* 0xff80000041417808 */ /* 0x000fe40005800000 */
[----:B------:R-:W-:Y:S02]  /*7c30*/  IADD3 R20, R3, 0x71, RZ ;  /* 0x0000007103147810 */ /* 0x000fe40007ffe0ff */
[----:B------:R-:W-:Y:S02]  /*7c40*/  FSEL R79, R79, -INF , !P2 ;  /* 0xff8000004f4f7808 */ /* 0x000fe40005000000 */
[----:B------:R-:W-:Y:S02]  /*7c50*/  FMNMX R4, R78, R5, !PT ;  /* 0x000000054e047209 */ /* 0x000fe40007800000 */
[----:B------:R-:W-:-:S02]  /*7c60*/  ISETP.GE.AND P3, PT, R10, UR40, PT ;  /* 0x000000280a007c0c */ /* 0x000fc4000bf66270 */
[----:B------:R-:W-:Y:S02]  /*7c70*/  FSEL R64, R64, -INF , !P4 ;  /* 0xff80000040407808 */ /* 0x000fe40006000000 */
[----:B------:R-:W-:Y:S02]  /*7c80*/  IADD3 R21, R3, 0x78, RZ ;  /* 0x0000007803157810 */ /* 0x000fe40007ffe0ff */
[----:B------:R-:W-:Y:S02]  /*7c90*/  FSEL R82, R82, -INF , !P3 ;  /* 0xff80000052527808 */ /* 0x000fe40005800000 */
[----:B------:R-:W-:Y:S02]  /*7ca0*/  FMNMX R5, R79, R4, !PT ;  /* 0x000000044f057209 */ /* 0x000fe40007800000 */
[----:B------:R-:W-:Y:S02]  /*7cb0*/  ISETP.GE.AND P4, PT, R20, UR40, PT ;  /* 0x0000002814007c0c */ /* 0x000fe4000bf86270 */
[----:B------:R-:W-:-:S02]  /*7cc0*/  IADD3 R22, R3, 0x79, RZ ;  /* 0x0000007903167810 */ /* 0x000fc40007ffe0ff */
[----:B------:R-:W-:Y:S02]  /*7cd0*/  FSEL R83, R83, -INF , !P4 ;  /* 0xff80000053537808 */ /* 0x000fe40006000000 */
[----:B------:R-:W-:Y:S02]  /*7ce0*/  FMNMX R4, R82, R5, !PT ;  /* 0x0000000552047209 */ /* 0x000fe40007800000 */
[----:B------:R-:W-:Y:S02]  /*7cf0*/  ISETP.GE.AND P5, PT, R21, UR40, PT ;  /* 0x0000002815007c0c */ /* 0x000fe4000bfa6270 */
[----:B------:R-:W-:Y:S02]  /*7d00*/  FSEL R61, R61, -INF , !P6 ;  /* 0xff8000003d3d7808 */ /* 0x000fe40007000000 */
[----:B------:R-:W-:Y:S02]  /*7d10*/  FSEL R86, R86, -INF , !P5 ;  /* 0xff80000056567808 */ /* 0x000fe40006800000 */
[----:B------:R-:W-:-:S02]  /*7d20*/  FMNMX R5, R83, R4, !PT ;  /* 0x0000000453057209 */ /* 0x000fc40007800000 */
[----:B------:R-:W-:Y:S02]  /*7d30*/  ISETP.GE.AND P6, PT, R22, UR40, PT ;  /* 0x0000002816007c0c */ /* 0x000fe4000bfc6270 */
[----:B------:R-:W-:Y:S02]  /*7d40*/  FMNMX R4, R86, R5, !PT ;  /* 0x0000000556047209 */ /* 0x000fe40007800000 */
[----:B------:R-:W-:Y:S02]  /*7d50*/  FSEL R87, R87, -INF , !P6 ;  /* 0xff80000057577808 */ /* 0x000fe40007000000 */
[----:B------:R-:W-:Y:S02]  /*7d60*/  P2R R16, PR, RZ, 0x4 ;  /* 0x00000004ff107803 */ /* 0x000fe40000000000 */
[----:B------:R-:W-:Y:S02]  /*7d70*/  FMNMX R4, R87, R4, !PT ;  /* 0x0000000457047209 */ /* 0x000fe40007800000 */
[----:B------:R-:W-:-:S02]  /*7d80*/  P2R R17, PR, RZ, 0x2 ;  /* 0x00000002ff117803 */ /* 0x000fc40000000000 */
[----:B------:R-:W-:Y:S01]  /*7d90*/  ISETP.GE.AND P1, PT, R11, UR40, PT ;  /* 0x000000280b007c0c */ /* 0x000fe2000bf26270 */
[----:B------:R-:W1:Y:S01]  /*7da0*/  SHFL.BFLY PT, R5, R4, 0x1, 0x1f ;  /* 0x0c201f0004057f89 */ /* 0x000e6200000e0000 */
[----:B------:R-:W-:Y:S02]  /*7db0*/  P2R R18, PR, RZ, 0x1 ;  /* 0x00000001ff127803 */ /* 0x000fe40000000000 */
[----:B------:R-:W-:Y:S02]  /*7dc0*/  FSEL R69, R69, -INF , !P1 ;  /* 0xff80000045457808 */ /* 0x000fe40004800000 */
[----:B------:R-:W-:Y:S02]  /*7dd0*/  ISETP.NE.AND P1, PT, R17, RZ, PT ;  /* 0x000000ff1100720c */ /* 0x000fe40003f25270 */
[----:B------:R-:W-:Y:S02]  /*7de0*/  ISETP.GE.AND P0, PT, R19, UR40, PT ;  /* 0x0000002813007c0c */ /* 0x000fe4000bf06270 */
[----:B------:R-:W-:-:S02]  /*7df0*/  FSEL R76, R76, -INF , !P1 ;  /* 0xff8000004c4c7808 */ /* 0x000fc40004800000 */
[----:B------:R-:W-:Y:S02]  /*7e00*/  ISETP.NE.AND P1, PT, R12, RZ, PT ;  /* 0x000000ff0c00720c */ /* 0x000fe40003f25270 */
[----:B------:R-:W-:Y:S02]  /*7e10*/  FSEL R72, R72, -INF , !P0 ;  /* 0xff80000048487808 */ /* 0x000fe40004000000 */
[----:B------:R-:W-:Y:S02]  /*7e20*/  ISETP.NE.AND P0, PT, R18, RZ, PT ;  /* 0x000000ff1200720c */ /* 0x000fe40003f05270 */
[----:B------:R-:W-:Y:S02]  /*7e30*/  FSEL R80, R80, -INF , !P3 ;  /* 0xff80000050507808 */ /* 0x000fe40005800000 */
[----:B------:R-:W-:Y:S02]  /*7e40*/  FSEL R73, R73, -INF , !P0 ;  /* 0xff80000049497808 */ /* 0x000fe40004000000 */
[----:B------:R-:W-:-:S02]  /*7e50*/  ISETP.NE.AND P0, PT, R14, RZ, PT ;  /* 0x000000ff0e00720c */ /* 0x000fc40003f05270 */
[----:B------:R-:W-:Y:S02]  /*7e60*/  FSEL R81, R81, -INF , !P4 ;  /* 0xff80000051517808 */ /* 0x000fe40006000000 */
[----:B-1----:R-:W-:Y:S02]  /*7e70*/  FMNMX R10, R4, R5, !PT ;  /* 0x00000005040a7209 */ /* 0x002fe40007800000 */
[----:B------:R-:W-:Y:S02]  /*7e80*/  FMNMX R4, R24, R9, !PT ;  /* 0x0000000918047209 */ /* 0x000fe40007800000 */
[----:B------:R-:W-:Y:S01]  /*7e90*/  FSEL R84, R84, -INF , !P5 ;  /* 0xff80000054547808 */ /* 0x000fe20006800000 */
[----:B------:R-:W1:Y:S01]  /*7ea0*/  SHFL.BFLY PT, R5, R10, 0x2, 0x1f ;  /* 0x0c401f000a057f89 */ /* 0x000e6200000e0000 */
[----:B------:R-:W-:Y:S02]  /*7eb0*/  FSEL R85, R85, -INF , !P6 ;  /* 0xff80000055557808 */ /* 0x000fe40007000000 */
[----:B-1----:R-:W-:-:S04]  /*7ec0*/  FMNMX R5, R10, R5, !PT ;  /* 0x000000050a057209 */ /* 0x002fc80007800000 */
[----:B------:R-:W-:-:S04]  /*7ed0*/  FSETP.NEU.AND P2, PT, R5, -INF , PT ;  /* 0xff8000000500780b */ /* 0x000fc80003f4d000 */
[----:B------:R-:W-:Y:S02]  /*7ee0*/  FSEL R11, R5, RZ, P2 ;  /* 0x000000ff050b7208 */ /* 0x000fe40001000000 */
[----:B------:R-:W-:-:S03]  /*7ef0*/  ISETP.NE.AND P2, PT, R16, RZ, PT ;  /* 0x000000ff1000720c */ /* 0x000fc60003f45270 */
[----:B------:R-:W-:Y:S01]  /*7f00*/  FMUL R26, R11, UR39 ;  /* 0x000000270b1a7c20 */ /* 0x000fe20008400000 */
[----:B------:R-:W-:-:S03]  /*7f10*/  FSEL R77, R77, -INF , !P2 ;  /* 0xff8000004d4d7808 */ /* 0x000fc60005000000 */
[--C-:B------:R-:W-:Y:S01]  /*7f20*/  FFMA R12, R15, UR39, -R26.reuse ;  /* 0x000000270f0c7c23 */ /* 0x100fe2000800081a */
[----:B------:R-:W-:Y:S01]  /*7f30*/  FMNMX R15, R25, R4, !PT ;  /* 0x00000004190f7209 */ /* 0x000fe20007800000 */
[--C-:B------:R-:W-:Y:S01]  /*7f40*/  FFMA R14, R27, UR39, -R26.reuse ;  /* 0x000000271b0e7c23 */ /* 0x100fe2000800081a */
[--C-:B------:R-:W-:Y:S01]  /*7f50*/  FFMA R27, R13, UR39, -R26.reuse ;  /* 0x000000270d1b7c23 */ /* 0x100fe2000800081a */
        /* <DEDUP_REMOVED lines=14> */
[----:B------:R-:W-:Y:S01]  /*8040*/  @!P2 FMUL R12, R12, 0.5 ;  /* 0x3f0000000c0ca820 */ /* 0x000fe20000400000 */
[----:B------:R-:W-:Y:S01]  /*8050*/  FMNMX R13, R33, R4, !PT ;  /* 0x00000004210d7209 */ /* 0x000fe20007800000 */
[--C-:B------:R-:W-:Y:S01]  /*8060*/  FFMA R20, R47, UR39, -R26.reuse ;  /* 0x000000272f147c23 */ /* 0x100fe2000800081a */
[----:B------:R-:W-:Y:S01]  /*8070*/  FSETP.GEU.AND P6, PT, R34, -126, PT ;  /* 0xc2fc00002200780b */ /* 0x000fe20003fce000 */
[----:B------:R-:W1:Y:S01]  /*8080*/  MUFU.EX2 R10, R12 ;  /* 0x0000000c000a7308 */ /* 0x000e620000000800 */
[----:B------:R-:W-:Y:S01]  /*8090*/  FMNMX R4, R36, R13, !PT ;  /* 0x0000000d24047209 */ /* 0x000fe20007800000 */
[----:B------:R-:W-:Y:S01]  /*80a0*/  @!P3 FMUL R14, R14, 0.5 ;  /* 0x3f0000000e0eb820 */ /* 0x000fe20000400000 */
[--C-:B------:R-:W-:Y:S01]  /*80b0*/  FFMA R50, R50, UR39, -R26.reuse ;  /* 0x0000002732327c23 */ /* 0x100fe2000800081a */
[----:B------:R-:W-:Y:S01]  /*80c0*/  @!P4 FMUL R27, R27, 0.5 ;  /* 0x3f0000001b1bc820 */ /* 0x000fe20000400000 */
[----:B------:R-:W-:Y:S01]  /*80d0*/  FMNMX R15, R37, R4, !PT ;  /* 0x00000004250f7209 */ /* 0x000fe20007800000 */
[--C-:B------:R-:W-:Y:S01]  /*80e0*/  FFMA R22, R51, UR39, -R26.reuse ;  /* 0x0000002733167c23 */ /* 0x100fe2000800081a */
[--C-:B------:R-:W-:Y:S01]  /*80f0*/  FFMA R39, R54, UR39, -R26.reuse ;  /* 0x0000002736277c23 */ /* 0x100fe2000800081a */
[----:B------:R-:W2:Y:S01]  /*8100*/  MUFU.EX2 R13, R14 ;  /* 0x0000000e000d7308 */ /* 0x000ea20000000800 */
[----:B------:R-:W-:Y:S01]  /*8110*/  FMNMX R4, R40, R15, !PT ;  /* 0x0000000f28047209 */ /* 0x000fe20007800000 */
[----:B------:R-:W-:Y:S01]  /*8120*/  @!P5 FMUL R31, R31, 0.5 ;  /* 0x3f0000001f1fd820 */ /* 0x000fe20000400000 */
[--C-:B------:R-:W-:Y:S01]  /*8130*/  FFMA R58, R58, UR39, -R26.reuse ;  /* 0x000000273a3a7c23 */ /* 0x100fe2000800081a */
[----:B------:R-:W-:Y:S01]  /*8140*/  @!P6 FMUL R34, R34, 0.5 ;  /* 0x3f0000002222e820 */ /* 0x000fe20000400000 */
[----:B------:R-:W-:Y:S01]  /*8150*/  FMNMX R15, R41, R4, !PT ;  /* 0x00000004290f7209 */ /* 0x000fe20007800000 */
[--C-:B------:R-:W-:Y:S01]  /*8160*/  FFMA R54, R62, UR39, -R26.reuse ;  /* 0x000000273e367c23 */ /* 0x100fe2000800081a */
[--C-:B------:R-:W-:Y:S01]  /*8170*/  FFMA R43, R63, UR39, -R26.reuse ;  /* 0x000000273f2b7c23 */ /* 0x100fe2000800081a */
[----:B------:R-:W3:Y:S01]  /*8180*/  MUFU.EX2 R27, R27 ;  /* 0x0000001b001b7308 */ /* 0x000ee20000000800 */
[----:B-1----:R-:W-:Y:S01]  /*8190*/  @!P2 FMUL R10, R10, R10 ;  /* 0x0000000a0a0aa220 */ /* 0x002fe20000400000 */
[----:B------:R-:W-:Y:S01]  /*81a0*/  FSETP.GEU.AND P2, PT, R35, -126, PT ;  /* 0xc2fc00002300780b */ /* 0x000fe20003f4e000 */
[--C-:B------:R-:W-:Y:S01]  /*81b0*/  FFMA R51, R75, UR39, -R26.reuse ;  /* 0x000000274b337c23 */ /* 0x100fe2000800081a */
[----:B------:R-:W-:Y:S01]  /*81c0*/  FMNMX R4, R44, R15, !PT ;  /* 0x0000000f2c047209 */ /* 0x000fe20007800000 */
[--C-:B------:R-:W-:Y:S01]  /*81d0*/  FFMA R71, R71, UR39, -R26.reuse ;  /* 0x0000002747477c23 */ /* 0x100fe2000800081a */
[--C-:B------:R-:W-:Y:S01]  /*81e0*/  FFMA R62, R78, UR39, -R26.reuse ;  /* 0x000000274e3e7c23 */ /* 0x100fe2000800081a */
[--C-:B------:R-:W-:Y:S01]  /*81f0*/  FFMA R79, R79, UR39, -R26.reuse ;  /* 0x000000274f4f7c23 */ /* 0x100fe2000800081a */
[----:B------:R-:W-:Y:S01]  /*8200*/  FMNMX R15, R45, R4, !PT ;  /* 0x000000042d0f7209 */ /* 0x000fe20007800000 */
[----:B------:R-:W1:Y:S01]  /*8210*/  MUFU.EX2 R12, R31 ;  /* 0x0000001f000c7308 */ /* 0x000e620000000800 */
[----:B--2---:R-:W-:Y:S01]  /*8220*/  @!P3 FMUL R13, R13, R13 ;  /* 0x0000000d0d0db220 */ /* 0x004fe20000400000 */
[----:B------:R-:W-:Y:S01]  /*8230*/  FSETP.GEU.AND P3, PT, R38, -126, PT ;  /* 0xc2fc00002600780b */ /* 0x000fe20003f6e000 */
[----:B------:R-:W-:Y:S01]  /*8240*/  FFMA R63, R87, UR39, -R26 ;  /* 0x00000027573f7c23 */ /* 0x000fe2000800081a */
[----:B------:R-:W-:-:S02]  /*8250*/  FMNMX R4, R48, R15, !PT ;  /* 0x0000000f30047209 */ /* 0x000fc40007800000 */
[----:B------:R-:W-:Y:S02]  /*8260*/  @!P2 FMUL R35, R35, 0.5 ;  /* 0x3f0000002323a820 */ /* 0x000fe40000400000 */
[----:B------:R-:W-:Y:S01]  /*8270*/  FMNMX R17, R49, R4, !PT ;  /* 0x0000000431117209 */ /* 0x000fe20007800000 */
[----:B------:R-:W2:Y:S01]  /*8280*/  MUFU.EX2 R14, R34 ;  /* 0x00000022000e7308 */ /* 0x000ea20000000800 */
[----:B---3--:R-:W-:Y:S01]  /*8290*/  @!P4 FMUL R27, R27, R27 ;  /* 0x0000001b1b1bc220 */ /* 0x008fe20000400000 */
[----:B------:R-:W-:Y:S02]  /*82a0*/  FSETP.GEU.AND P4, PT, R16, -126, PT ;  /* 0xc2fc00001000780b */ /* 0x000fe40003f8e000 */
[----:B------:R-:W-:Y:S02]  /*82b0*/  FMNMX R4, R52, R17, !PT ;  /* 0x0000001134047209 */ /* 0x000fe40007800000 */
[----:B------:R-:W-:Y:S02]  /*82c0*/  @!P3 FMUL R38, R38, 0.5 ;  /* 0x3f0000002626b820 */ /* 0x000fe40000400000 */
[----:B------:R3:W4:Y:S01]  /*82d0*/  MUFU.EX2 R15, R35 ;  /* 0x00000023000f7308 */ /* 0x0007220000000800 */
[----:B------:R-:W-:Y:S01]  /*82e0*/  FMNMX R17, R53, R4, !PT ;  /* 0x0000000435117209 */ /* 0x000fe20007800000 */
[----:B-1----:R-:W-:Y:S01]  /*82f0*/  @!P5 FMUL R12, R12, R12 ;  /* 0x0000000c0c0cd220 */ /* 0x002fe20000400000 */
[----:B------:R-:W-:-:S02]  /*8300*/  FSETP.GEU.AND P5, PT, R42, -126, PT ;  /* 0xc2fc00002a00780b */ /* 0x000fc40003fae000 */
[----:B------:R-:W-:Y:S02]  /*8310*/  FMNMX R4, R56, R17, !PT ;  /* 0x0000001138047209 */ /* 0x000fe40007800000 */
[----:B------:R-:W-:Y:S01]  /*8320*/  @!P4 FMUL R16, R16, 0.5 ;  /* 0x3f0000001010c820 */ /* 0x000fe20000400000 */
[----:B------:R-:W1:Y:S01]  /*8330*/  MUFU.EX2 R31, R38 ;  /* 0x00000026001f7308 */ /* 0x000e620000000800 */
[--C-:B---3--:R-:W-:Y:S01]  /*8340*/  FFMA R35, R46, UR39, -R26.reuse ;  /* 0x000000272e237c23 */ /* 0x108fe2000800081a */
[----:B------:R-:W-:Y:S01]  /*8350*/  FMNMX R19, R57, R4, !PT ;  /* 0x0000000439137209 */ /* 0x000fe20007800000 */
[----:B--2---:R-:W-:Y:S01]  /*8360*/  @!P6 FMUL R14, R14, R14 ;  /* 0x0000000e0e0ee220 */ /* 0x004fe20000400000 */
[----:B------:R-:W-:Y:S01]  /*8370*/  FSETP.GEU.AND P6, PT, R18, -126, PT ;  /* 0xc2fc00001200780b */ /* 0x000fe20003fce000 */
[--C-:B------:R-:W-:Y:S01]  /*8380*/  FFMA R46, R59, UR39, -R26.reuse ;  /* 0x000000273b2e7c23 */ /* 0x100fe2000800081a */
[----:B------:R-:W-:Y:S01]  /*8390*/  FMNMX R4, R60, R19, !PT ;  /* 0x000000133c047209 */ /* 0x000fe20007800000 */
[----:B------:R-:W-:Y:S01]  /*83a0*/  FFMA R59, R83, UR39, -R26 ;  /* 0x00000027533b7c23 */ /* 0x000fe2000800081a */
[----:B------:R-:W-:Y:S01]  /*83b0*/  @!P5 FMUL R42, R42, 0.5 ;  /* 0x3f0000002a2ad820 */ /* 0x000fe20000400000 */
[----:B----4-:R-:W-:Y:S01]  /*83c0*/  @!P2 FMUL R15, R15, R15 ;  /* 0x0000000f0f0fa220 */ /* 0x010fe20000400000 */
[----:B------:R-:W-:Y:S01]  /*83d0*/  FSETP.GEU.AND P2, PT, R35, -126, PT ;  /* 0xc2fc00002300780b */ /* 0x000fe20003f4e000 */
[----:B------:R-:W2:Y:S01]  /*83e0*/  MUFU.EX2 R16, R16 ;  /* 0x0000001000107308 */ /* 0x000ea20000000800 */
[----:B------:R-:W-:-:S04]  /*83f0*/  FMNMX R19, R61, R4, !PT ;  /* 0x000000043d137209 */ /* 0x000fc80007800000 */
[----:B------:R-:W-:Y:S01]  /*8400*/  FMNMX R4, R64, R19, !PT ;  /* 0x0000001340047209 */ /* 0x000fe20007800000 */
[----:B-1----:R-:W-:Y:S01]  /*8410*/  @!P3 FMUL R31, R31, R31 ;  /* 0x0000001f1f1fb220 */ /* 0x002fe20000400000 */
[----:B------:R-:W-:Y:S01]  /*8420*/  FSETP.GEU.AND P3, PT, R20, -126, PT ;  /* 0xc2fc00001400780b */ /* 0x000fe20003f6e000 */
[----:B------:R1:W3:Y:S01]  /*8430*/  MUFU.EX2 R17, R42 ;  /* 0x0000002a00117308 */ /* 0x0002e20000000800 */
[----:B------:R-:W-:Y:S01]  /*8440*/  @!P6 FMUL R18, R18, 0.5 ;  /* 0x3f0000001212e820 */ /* 0x000fe20000400000 */
[----:B------:R-:W-:Y:S02]  /*8450*/  FMNMX R19, R65, R4, !PT ;  /* 0x0000000441137209 */ /* 0x000fe40007800000 */
[----:B------:R-:W-:Y:S02]  /*8460*/  @!P2 FMUL R35, R35, 0.5 ;  /* 0x3f0000002323a820 */ /* 0x000fe40000400000 */
[----:B------:R-:W-:Y:S02]  /*8470*/  FMNMX R4, R68, R19, !PT ;  /* 0x0000001344047209 */ /* 0x000fe40007800000 */
[----:B------:R-:W4:Y:S01]  /*8480*/  MUFU.EX2 R18, R18 ;  /* 0x0000001200127308 */ /* 0x000f220000000800 */
[----:B-1----:R-:W-:Y:S01]  /*8490*/  FFMA R42, R55, UR39, -R26 ;  /* 0x00000027372a7c23 */ /* 0x002fe2000800081a */
[----:B------:R-:W-:Y:S01]  /*84a0*/  FMNMX R21, R69, R4, !PT ;  /* 0x0000000445157209 */ /* 0x000fe20007800000 */
[----:B--2---:R-:W-:Y:S01]  /*84b0*/  @!P4 FMUL R16, R16, R16 ;  /* 0x000000101010c220 */ /* 0x004fe20000400000 */
[----:B------:R-:W-:Y:S01]  /*84c0*/  @!P3 FMUL R20, R20, 0.5 ;  /* 0x3f0000001414b820 */ /* 0x000fe20000400000 */
[----:B------:R-:W-:-:S02]  /*84d0*/  FSETP.GEU.AND P4, PT, R50, -126, PT ;  /* 0xc2fc00003200780b */ /* 0x000fc40003f8e000 */
[----:B------:R-:W-:Y:S01]  /*84e0*/  FMNMX R4, R72, R21, !PT ;  /* 0x0000001548047209 */ /* 0x000fe20007800000 */
[----:B------:R-:W1:Y:S01]  /*84f0*/  MUFU.EX2 R35, R35 ;  /* 0x0000002300237308 */ /* 0x000e620000000800 */
[----:B---3--:R-:W-:Y:S01]  /*8500*/  @!P5 FMUL R17, R17, R17 ;  /* 0x000000111111d220 */ /* 0x008fe20000400000 */
[----:B------:R-:W-:Y:S02]  /*8510*/  FSETP.GEU.AND P5, PT, R22, -126, PT ;  /* 0xc2fc00001600780b */ /* 0x000fe40003fae000 */
[----:B------:R-:W-:-:S04]  /*8520*/  FMNMX R21, R73, R4, !PT ;  /* 0x0000000449157209 */ /* 0x000fc80007800000 */
[----:B------:R-:W2:Y:S01]  /*8530*/  MUFU.EX2 R20, R20 ;  /* 0x0000001400147308 */ /* 0x000ea20000000800 */
[----:B------:R-:W-:Y:S01]  /*8540*/  FMNMX R4, R76, R21, !PT ;  /* 0x000000154c047209 */ /* 0x000fe20007800000 */
[----:B----4-:R-:W-:Y:S01]  /*8550*/  @!P6 FMUL R18, R18, R18 ;  /* 0x000000121212e220 */ /* 0x010fe20000400000 */
[----:B------:R-:W-:Y:S01]  /*8560*/  FSETP.GEU.AND P6, PT, R39, -126, PT ;  /* 0xc2fc00002700780b */ /* 0x000fe20003fce000 */
[----:B------:R-:W-:Y:S01]  /*8570*/  @!P4 FMUL R50, R50, 0.5 ;  /* 0x3f0000003232c820 */ /* 0x000fe20000400000 */
[----:B------:R-:W-:Y:S02]  /*8580*/  FMNMX R21, R77, R4, !PT ;  /* 0x000000044d157209 */ /* 0x000fe40007800000 */
[----:B------:R-:W-:Y:S01]  /*8590*/  @!P5 FMUL R22, R22, 0.5 ;  /* 0x3f0000001616d820 */ /* 0x000fe20000400000 */
[----:B------:R3:W4:Y:S01]  /*85a0*/  MUFU.EX2 R19, R50 ;  /* 0x0000003200137308 */ /* 0x0007220000000800 */
[----:B-1----:R-:W-:Y:S01]  /*85b0*/  @!P2 FMUL R35, R35, R35 ;  /* 0x000000232323a220 */ /* 0x002fe20000400000 */
[----:B------:R-:W-:-:S02]  /*85c0*/  FSETP.GEU.AND P2, PT, R42, -126, PT ;  /* 0xc2fc00002a00780b */ /* 0x000fc40003f4e000 */
[----:B------:R-:W-:-:S04]  /*85d0*/  FMNMX R4, R80, R21, !PT ;  /* 0x0000001550047209 */ /* 0x000fc80007800000 */
[----:B------:R-:W-:Y:S01]  /*85e0*/  FMNMX R23, R81, R4, !PT ;  /* 0x0000000451177209 */ /* 0x000fe20007800000 */
[----:B------:R-:W1:Y:S01]  /*85f0*/  MUFU.EX2 R22, R22 ;  /* 0x0000001600167308 */ /* 0x000e620000000800 */
[----:B--2---:R-:W-:Y:S01]  /*8600*/  @!P3 FMUL R20, R20, R20 ;  /* 0x000000141414b220 */ /* 0x004fe20000400000 */
[----:B------:R-:W-:Y:S01]  /*8610*/  FSETP.GEU.AND P3, PT, R58, -126, PT ;  /* 0xc2fc00003a00780b */ /* 0x000fe20003f6e000 */
[----:B------:R-:W-:Y:S01]  /*8620*/  @!P6 FMUL R39, R39, 0.5 ;  /* 0x3f0000002727e820 */ /* 0x000fe20000400000 */
[----:B------:R-:W-:Y:S01]  /*8630*/  FMNMX R4, R84, R23, !PT ;  /* 0x0000001754047209 */ /* 0x000fe20007800000 */
[--C-:B------:R-:W-:Y:S01]  /*8640*/  FFMA R23, R66, UR39, -R26.reuse ;  /* 0x0000002742177c23 */ /* 0x100fe2000800081a */
[----:B------:R-:W-:Y:S01]  /*8650*/  @!P2 FMUL R42, R42, 0.5 ;  /* 0x3f0000002a2aa820 */ /* 0x000fe20000400000 */
[--C-:B---3--:R-:W-:Y:S01]  /*8660*/  FFMA R50, R70, UR39, -R26.reuse ;  /* 0x0000002746327c23 */ /* 0x108fe2000800081a */
[----:B----4-:R-:W-:Y:S01]  /*8670*/  @!P4 FMUL R19, R19, R19 ;  /* 0x000000131313c220 */ /* 0x010fe20000400000 */
[----:B------:R-:W2:Y:S01]  /*8680*/  MUFU.EX2 R39, R39 ;  /* 0x0000002700277308 */ /* 0x000ea20000000800 */
[----:B------:R-:W-:Y:S01]  /*8690*/  FSETP.GEU.AND P4, PT, R46, -126, PT ;  /* 0xc2fc00002e00780b */ /* 0x000fe20003f8e000 */
[--C-:B------:R-:W-:Y:S01]  /*86a0*/  FFMA R66, R74, UR39, -R26.reuse ;  /* 0x000000274a427c23 */ /* 0x100fe2000800081a */
[----:B------:R-:W-:Y:S01]  /*86b0*/  FMNMX R4, R85, R4, !PT ;  /* 0x0000000455047209 */ /* 0x000fe20007800000 */
[--C-:B------:R-:W-:Y:S01]  /*86c0*/  FFMA R70, R82, UR39, -R26.reuse ;  /* 0x0000002752467c23 */ /* 0x100fe2000800081a */
[----:B------:R-:W-:Y:S01]  /*86d0*/  FFMA R74, R86, UR39, -R26 ;  /* 0x00000027564a7c23 */ /* 0x000fe2000800081a */
[----:B------:R-:W-:-:S02]  /*86e0*/  @!P3 FMUL R58, R58, 0.5 ;  /* 0x3f0000003a3ab820 */ /* 0x000fc40000400000 */
[----:B------:R-:W3:Y:S01]  /*86f0*/  MUFU.EX2 R42, R42 ;  /* 0x0000002a002a7308 */ /* 0x000ee20000000800 */
[----:B-1----:R-:W-:Y:S01]  /*8700*/  @!P5 FMUL R22, R22, R22 ;  /* 0x000000161616d220 */ /* 0x002fe20000400000 */
[----:B------:R-:W-:Y:S01]  /*8710*/  FSETP.GEU.AND P5, PT, R54, -126, PT ;  /* 0xc2fc00003600780b */ /* 0x000fe20003fae000 */
[----:B------:R-:W1:Y:S03]  /*8720*/  SHFL.BFLY PT, R47, R4, 0x1, 0x1f ;  /* 0x0c201f00042f7f89 */ /* 0x000e6600000e0000 */
[----:B------:R-:W-:Y:S02]  /*8730*/  @!P4 FMUL R46, R46, 0.5 ;  /* 0x3f0000002e2ec820 */ /* 0x000fe40000400000 */
[----:B------:R4:W5:Y:S01]  /*8740*/  MUFU.EX2 R21, R58 ;  /* 0x0000003a00157308 */ /* 0x0009620000000800 */
[----:B--2---:R-:W-:Y:S01]  /*8750*/  @!P6 FMUL R39, R39, R39 ;  /* 0x000000272727e220 */ /* 0x004fe20000400000 */
[----:B------:R-:W-:-:S05]  /*8760*/  FSETP.GEU.AND P6, PT, R43, -126, PT ;  /* 0xc2fc00002b00780b */ /* 0x000fca0003fce000 */
[----:B------:R-:W-:Y:S01]  /*8770*/  @!P5 FMUL R54, R54, 0.5 ;  /* 0x3f0000003636d820 */ /* 0x000fe20000400000 */
[----:B------:R-:W2:Y:S01]  /*8780*/  MUFU.EX2 R46, R46 ;  /* 0x0000002e002e7308 */ /* 0x000ea20000000800 */
[----:B---3--:R-:W-:Y:S01]  /*8790*/  @!P2 FMUL R42, R42, R42 ;  /* 0x0000002a2a2aa220 */ /* 0x008fe20000400000 */
[----:B------:R-:W-:Y:S01]  /*87a0*/  FSETP.GEU.AND P2, PT, R23, -126, PT ;  /* 0xc2fc00001700780b */ /* 0x000fe20003f4e000 */
[----:B----4-:R-:W-:-:S04]  /*87b0*/  FFMA R58, R67, UR39, -R26 ;  /* 0x00000027433a7c23 */ /* 0x010fc8000800081a */
[----:B------:R-:W-:Y:S01]  /*87c0*/  @!P6 FMUL R43, R43, 0.5 ;  /* 0x3f0000002b2be820 */ /* 0x000fe20000400000 */
[----:B------:R-:W3:Y:S01]  /*87d0*/  MUFU.EX2 R54, R54 ;  /* 0x0000003600367308 */ /* 0x000ee20000000800 */
[----:B-----5:R-:W-:Y:S01]  /*87e0*/  @!P3 FMUL R21, R21, R21 ;  /* 0x000000151515b220 */ /* 0x020fe20000400000 */
[----:B------:R-:W-:Y:S02]  /*87f0*/  FSETP.GEU.AND P3, PT, R58, -126, PT ;  /* 0xc2fc00003a00780b */ /* 0x000fe40003f6e000 */
[----:B-1----:R-:W-:-:S03]  /*8800*/  FMNMX R4, R4, R47, !PT ;  /* 0x0000002f04047209 */ /* 0x002fc60007800000 */
        /* <DEDUP_REMOVED lines=17> */
[----:B--2---:R-:W-:-:S03]  /*8920*/  FMNMX R4, R4, R55, !PT ;  /* 0x0000003704047209 */ /* 0x004fc60007800000 */
        /* <DEDUP_REMOVED lines=11> */
[----:B------:R-:W-:-:S05]  /*89e0*/  FSETP.GEU.AND P5, PT, R70, -126, PT ;  /* 0xc2fc00004600780b */ /* 0x000fca0003fae000 */
[----:B------:R-:W-:Y:S01]  /*89f0*/  @!P4 FMUL R79, R79, 0.5 ;  /* 0x3f0000004f4fc820 */ /* 0x000fe20000400000 */
[----:B------:R-:W2:Y:S01]  /*8a00*/  MUFU.EX2 R62, R62 ;  /* 0x0000003e003e7308 */ /* 0x000ea20000000800 */
[----:B---3--:R-:W-:Y:S01]  /*8a10*/  @!P6 FMUL R66, R66, R66 ;  /* 0x000000424242e220 */ /* 0x008fe20000400000 */
[----:B------:R-:W-:-:S04]  /*8a20*/  FSETP.NEU.AND P6, PT, R4, -INF , PT ;  /* 0xff8000000400780b */ /* 0x000fc80003fcd000 */
[----:B------:R-:W-:Y:S01]  /*8a30*/  FSEL R78, R4, RZ, P6 ;  /* 0x000000ff044e7208 */ /* 0x000fe20003000000 */
[----:B------:R-:W-:Y:S01]  /*8a40*/  @!P5 FMUL R70, R70, 0.5 ;  /* 0x3f0000004646d820 */ /* 0x000fe20000400000 */
[----:B------:R-:W3:Y:S01]  /*8a50*/  MUFU.EX2 R55, R79 ;  /* 0x0000004f00377308 */ /* 0x000ee20000000800 */
[----:B-1----:R-:W-:Y:S01]  /*8a60*/  @!P2 FMUL R51, R51, R51 ;  /* 0x000000333333a220 */ /* 0x002fe20000400000 */
[----:B------:R-:W-:Y:S01]  /*8a70*/  FSETP.GEU.AND P2, PT, R59, -126, PT ;  /* 0xc2fc00003b00780b */ /* 0x000fe20003f4e000 */
[----:B------:R-:W-:Y:S01]  /*8a80*/  FMUL R75, R78, UR39 ;  /* 0x000000274e4b7c20 */ /* 0x000fe20008400000 */
[----:B------:R-:W-:Y:S01]  /*8a90*/  FSETP.GEU.AND P6, PT, R74, -126, PT ;  /* 0xc2fc00004a00780b */ /* 0x000fe20003fce000 */
[----:B------:R-:W-:Y:S02]  /*8aa0*/  FADD R78, -R78, R9 ;  /* 0x000000094e4e7221 */ /* 0x000fe40000000100 */
[--C-:B------:R-:W-:Y:S01]  /*8ab0*/  FFMA R26, R28, UR39, -R75.reuse ;  /* 0x000000271c1a7c23 */ /* 0x100fe2000800084b */
[----:B------:R-:W1:Y:S01]  /*8ac0*/  MUFU.EX2 R70, R70 ;  /* 0x0000004600467308 */ /* 0x000e620000000800 */
[----:B--2---:R-:W-:Y:S01]  /*8ad0*/  @!P3 FMUL R62, R62, R62 ;  /* 0x0000003e3e3eb220 */ /* 0x004fe20000400000 */
[----:B------:R-:W-:Y:S01]  /*8ae0*/  FSETP.GEU.AND P3, PT, R63, -126, PT ;  /* 0xc2fc00003f00780b */ /* 0x000fe20003f6e000 */
[--C-:B------:R-:W-:Y:S01]  /*8af0*/  FFMA R24, R24, UR39, -R75.reuse ;  /* 0x0000002718187c23 */ /* 0x100fe2000800084b */
[--C-:B------:R-:W-:Y:S01]  /*8b00*/  FFMA R25, R25, UR39, -R75.reuse ;  /* 0x0000002719197c23 */ /* 0x100fe2000800084b */
[--C-:B------:R-:W-:Y:S01]  /*8b10*/  FFMA R28, R32, UR39, -R75.reuse ;  /* 0x00000027201c7c23 */ /* 0x100fe2000800084b */
[--C-:B------:R-:W-:Y:S01]  /*8b20*/  FFMA R29, R29, UR39, -R75.reuse ;  /* 0x000000271d1d7c23 */ /* 0x100fe2000800084b */
[----:B------:R-:W-:Y:S01]  /*8b30*/  @!P2 FMUL R59, R59, 0.5 ;  /* 0x3f0000003b3ba820 */ /* 0x000fe20000400000 */
[--C-:B------:R-:W-:Y:S01]  /*8b40*/  FFMA R32, R33, UR39, -R75.reuse ;  /* 0x0000002721207c23 */ /* 0x100fe2000800084b */
[----:B---3--:R-:W-:Y:S01]  /*8b50*/  @!P4 FMUL R55, R55, R55 ;  /* 0x000000373737c220 */ /* 0x008fe20000400000 */
[----:B------:R-:W-:Y:S01]  /*8b60*/  FSETP.GEU.AND P4, PT, R24, -126, PT ;  /* 0xc2fc00001800780b */ /* 0x000fe20003f8e000 */
[----:B------:R-:W-:Y:S01]  /*8b70*/  @!P6 FMUL R74, R74, 0.5 ;  /* 0x3f0000004a4ae820 */ /* 0x000fe20000400000 */
[--C-:B------:R-:W-:Y:S01]  /*8b80*/  FFMA R30, R36, UR39, -R75.reuse ;  /* 0x00000027241e7c23 */ /* 0x100fe2000800084b */
[----:B------:R-:W2:Y:S01]  /*8b90*/  MUFU.EX2 R59, R59 ;  /* 0x0000003b003b7308 */ /* 0x000ea20000000800 */
[--C-:B------:R-:W-:Y:S01]  /*8ba0*/  FFMA R36, R48, UR39, -R75.reuse ;  /* 0x0000002730247c23 */ /* 0x100fe2000800084b */
[----:B------:R-:W-:Y:S01]  /*8bb0*/  @!P3 FMUL R63, R63, 0.5 ;  /* 0x3f0000003f3fb820 */ /* 0x000fe20000400000 */
[--C-:B------:R-:W-:Y:S01]  /*8bc0*/  FFMA R34, R44, UR39, -R75.reuse ;  /* 0x000000272c227c23 */ /* 0x100fe2000800084b */
[----:B-1----:R-:W-:Y:S01]  /*8bd0*/  @!P5 FMUL R70, R70, R70 ;  /* 0x000000464646d220 */ /* 0x002fe20000400000 */
[----:B------:R-:W-:Y:S01]  /*8be0*/  FSETP.GEU.AND P5, PT, R25, -126, PT ;  /* 0xc2fc00001900780b */ /* 0x000fe20003fae000 */
[--C-:B------:R-:W-:Y:S01]  /*8bf0*/  FFMA R38, R45, UR39, -R75.reuse ;  /* 0x000000272d267c23 */ /* 0x100fe2000800084b */
[--C-:B------:R-:W-:Y:S01]  /*8c00*/  FFMA R40, R40, UR39, -R75.reuse ;  /* 0x0000002728287c23 */ /* 0x100fe2000800084b */
[----:B------:R-:W1:Y:S01]  /*8c10*/  MUFU.EX2 R63, R63 ;  /* 0x0000003f003f7308 */ /* 0x000e620000000800 */
        /* <DEDUP_REMOVED lines=8> */
[----:B--2---:R-:W-:Y:S01]  /*8ca0*/  @!P2 FMUL R59, R59, R59 ;  /* 0x0000003b3b3ba220 */ /* 0x004fe20000400000 */
[----:B------:R-:W-:Y:S01]  /*8cb0*/  FSETP.GEU.AND P2, PT, R26, -126, PT ;  /* 0xc2fc00001a00780b */ /* 0x000fe20003f4e000 */
[----:B------:R-:W-:Y:S01]  /*8cc0*/  @!P5 FMUL R25, R25, 0.5 ;  /* 0x3f0000001919d820 */ /* 0x000fe20000400000 */
[--C-:B------:R-:W-:Y:S01]  /*8cd0*/  FFMA R60, R60, UR39, -R75.reuse ;  /* 0x000000273c3c7c23 */ /* 0x100fe2000800084b */
[--C-:B------:R-:W-:Y:S01]  /*8ce0*/  FFMA R72, R72, UR39, -R75.reuse ;  /* 0x0000002748487c23 */ /* 0x100fe2000800084b */
[--C-:B------:R-:W-:Y:S01]  /*8cf0*/  FFMA R80, R80, UR39, -R75.reuse ;  /* 0x0000002750507c23 */ /* 0x100fe2000800084b */
[--C-:B------:R-:W-:Y:S01]  /*8d00*/  FFMA R76, R76, UR39, -R75.reuse ;  /* 0x000000274c4c7c23 */ /* 0x100fe2000800084b */
[----:B------:R-:W2:Y:S01]  /*8d10*/  MUFU.EX2 R24, R24 ;  /* 0x0000001800187308 */ /* 0x000ea20000000800 */
[----:B-1----:R-:W-:Y:S01]  /*8d20*/  @!P3 FMUL R63, R63, R63 ;  /* 0x0000003f3f3fb220 */ /* 0x002fe20000400000 */
[----:B------:R-:W-:Y:S01]  /*8d30*/  FSETP.GEU.AND P3, PT, R28, -126, PT ;  /* 0xc2fc00001c00780b */ /* 0x000fe20003f6e000 */
[--C-:B------:R-:W-:Y:S01]  /*8d40*/  FFMA R81, R81, UR39, -R75.reuse ;  /* 0x0000002751517c23 */ /* 0x100fe2000800084b */
[--C-:B------:R-:W-:Y:S01]  /*8d50*/  FFMA R85, R85, UR39, -R75.reuse ;  /* 0x0000002755557c23 */ /* 0x100fe2000800084b */
[--C-:B------:R-:W-:Y:S01]  /*8d60*/  FFMA R77, R77, UR39, -R75.reuse ;  /* 0x000000274d4d7c23 */ /* 0x100fe2000800084b */
[----:B------:R-:W-:Y:S01]  /*8d70*/  FFMA R84, R84, UR39, -R75 ;  /* 0x0000002754547c23 */ /* 0x000fe2000800084b */
[----:B------:R-:W-:Y:S01]  /*8d80*/  @!P2 FMUL R26, R26, 0.5 ;  /* 0x3f0000001a1aa820 */ /* 0x000fe20000400000 */
[----:B------:R1:W4:Y:S01]  /*8d90*/  MUFU.EX2 R67, R25 ;  /* 0x0000001900437308 */ /* 0x0003220000000800 */
[----:B---3--:R-:W-:Y:S01]  /*8da0*/  @!P6 FMUL R74, R74, R74 ;  /* 0x0000004a4a4ae220 */ /* 0x008fe20000400000 */
[----:B------:R-:W-:Y:S01]  /*8db0*/  FSETP.GEU.AND P6, PT, R29, -126, PT ;  /* 0xc2fc00001d00780b */ /* 0x000fe20003fce000 */
[----:B------:R-:W-:Y:S01]  /*8dc0*/  FADD R79, R22, R59 ;  /* 0x0000003b164f7221 */ /* 0x000fe20000000000 */
[----:B------:R-:W-:-:S03]  /*8dd0*/  FMUL R78, R78, UR39 ;  /* 0x000000274e4e7c20 */ /* 0x000fc60008400000 */
[----:B------:R-:W-:Y:S01]  /*8de0*/  @!P3 FMUL R28, R28, 0.5 ;  /* 0x3f0000001c1cb820 */ /* 0x000fe20000400000 */
[----:B------:R-:W3:Y:S01]  /*8df0*/  MUFU.EX2 R26, R26 ;  /* 0x0000001a001a7308 */ /* 0x000ee20000000800 */
[----:B-1----:R-:W-:Y:S01]  /*8e00*/  FFMA R25, R37, UR39, -R75 ;  /* 0x0000002725197c23 */ /* 0x002fe2000800084b */
[----:B--2---:R-:W-:Y:S01]  /*8e10*/  @!P4 FMUL R24, R24, R24 ;  /* 0x000000181818c220 */ /* 0x004fe20000400000 */
[----:B------:R-:W-:-:S04]  /*8e20*/  FSETP.GEU.AND P4, PT, R32, -126, PT ;  /* 0xc2fc00002000780b */ /* 0x000fc80003f8e000 */
[----:B------:R-:W-:Y:S01]  /*8e30*/  @!P6 FMUL R29, R29, 0.5 ;  /* 0x3f0000001d1de820 */ /* 0x000fe20000400000 */
[----:B------:R-:W1:Y:S01]  /*8e40*/  MUFU.EX2 R28, R28 ;  /* 0x0000001c001c7308 */ /* 0x000e620000000800 */
[----:B----4-:R-:W-:Y:S01]  /*8e50*/  @!P5 FMUL R67, R67, R67 ;  /* 0x000000434343d220 */ /* 0x010fe20000400000 */
[----:B------:R-:W-:-:S06]  /*8e60*/  FSETP.GEU.AND P5, PT, R30, -126, PT ;  /* 0xc2fc00001e00780b */ /* 0x000fcc0003fae000 */
[----:B------:R2:W4:Y:S01]  /*8e70*/  MUFU.EX2 R33, R29 ;  /* 0x0000001d00217308 */ /* 0x0005220000000800 */
[----:B---3--:R-:W-:Y:S01]  /*8e80*/  @!P2 FMUL R26, R26, R26 ;  /* 0x0000001a1a1aa220 */ /* 0x008fe20000400000 */
[----:B------:R-:W-:Y:S01]  /*8e90*/  FSETP.GEU.AND P2, PT, R25, -126, PT ;  /* 0xc2fc00001900780b */ /* 0x000fe20003f4e000 */
[----:B------:R-:W-:-:S04]  /*8ea0*/  @!P4 FMUL R32, R32, 0.5 ;  /* 0x3f0000002020c820 */ /* 0x000fc80000400000 */
[----:B------:R-:W-:Y:S01]  /*8eb0*/  @!P5 FMUL R30, R30, 0.5 ;  /* 0x3f0000001e1ed820 */ /* 0x000fe20000400000 */
[----:B------:R-:W3:Y:S01]  /*8ec0*/  MUFU.EX2 R37, R32 ;  /* 0x0000002000257308 */ /* 0x000ee20000000800 */
[----:B--2---:R-:W-:Y:S01]  /*8ed0*/  FFMA R29, R41, UR39, -R75 ;  /* 0x00000027291d7c23 */ /* 0x004fe2000800084b */
[----:B-1----:R-:W-:-:S04]  /*8ee0*/  @!P3 FMUL R28, R28, R28 ;  /* 0x0000001c1c1cb220 */ /* 0x002fc80000400000 */
[----:B------:R-:W-:Y:S01]  /*8ef0*/  FSETP.GEU.AND P3, PT, R29, -126, PT ;  /* 0xc2fc00001d00780b */ /* 0x000fe20003f6e000 */
        /* <DEDUP_REMOVED lines=9> */
[----:B------:R3:W5:Y:S01]  /*8f90*/  MUFU.EX2 R45, R29 ;  /* 0x0000001d002d7308 */ /* 0x0007620000000800 */
[----:B-1----:R-:W-:Y:S01]  /*8fa0*/  @!P5 FMUL R30, R30, R30 ;  /* 0x0000001e1e1ed220 */ /* 0x002fe20000400000 */
[----:B------:R-:W-:Y:S01]  /*8fb0*/  FSETP.GEU.AND P5, PT, R38, -126, PT ;  /* 0xc2fc00002600780b */ /* 0x000fe20003fae000 */
[----:B--2---:R-:W-:-:S04]  /*8fc0*/  FFMA R25, R49, UR39, -R75 ;  /* 0x0000002731197c23 */ /* 0x004fc8000800084b */
[----:B------:R-:W-:Y:S01]  /*8fd0*/  @!P4 FMUL R34, R34, 0.5 ;  /* 0x3f0000002222c820 */ /* 0x000fe20000400000 */
[----:B------:R1:W2:Y:S01]  /*8fe0*/  MUFU.EX2 R32, R40 ;  /* 0x0000002800207308 */ /* 0x0002a20000000800 */
[----:B----4-:R-:W-:Y:S01]  /*8ff0*/  @!P2 FMUL R41, R41, R41 ;  /* 0x000000292929a220 */ /* 0x010fe20000400000 */
[----:B------:R-:W-:Y:S01]  /*9000*/  FSETP.GEU.AND P2, PT, R36, -126, PT ;  /* 0xc2fc00002400780b */ /* 0x000fe20003f4e000 */
[----:B---3--:R-:W-:-:S04]  /*9010*/  FFMA R29, R53, UR39, -R75 ;  /* 0x00000027351d7c23 */ /* 0x008fc8000800084b */
[----:B------:R-:W-:Y:S01]  /*9020*/  @!P5 FMUL R38, R38, 0.5 ;  /* 0x3f0000002626d820 */ /* 0x000fe20000400000 */
[----:B------:R-:W3:Y:S01]  /*9030*/  MUFU.EX2 R34, R34 ;  /* 0x0000002200227308 */ /* 0x000ee20000000800 */
[----:B-----5:R-:W-:Y:S01]  /*9040*/  @!P3 FMUL R45, R45, R45 ;  /* 0x0000002d2d2db220 */ /* 0x020fe20000400000 */
[----:B------:R-:W-:Y:S01]  /*9050*/  FSETP.GEU.AND P3, PT, R52, -126, PT ;  /* 0xc2fc00003400780b */ /* 0x000fe20003f6e000 */
[----:B-1----:R-:W-:-:S04]  /*9060*/  FFMA R40, R57, UR39, -R75 ;  /* 0x0000002739287c23 */ /* 0x002fc8000800084b */
[----:B------:R-:W-:Y:S01]  /*9070*/  @!P2 FMUL R36, R36, 0.5 ;  /* 0x3f0000002424a820 */ /* 0x000fe20000400000 */
[----:B------:R-:W1:Y:S01]  /*9080*/  MUFU.EX2 R49, R38 ;  /* 0x0000002600317308 */ /* 0x000e620000000800 */
[----:B--2---:R-:W-:Y:S01]  /*9090*/  @!P6 FMUL R32, R32, R32 ;  /* 0x000000202020e220 */ /* 0x004fe20000400000 */
[----:B------:R-:W-:-:S05]  /*90a0*/  FSETP.GEU.AND P6, PT, R25, -126, PT ;  /* 0xc2fc00001900780b */ /* 0x000fca0003fce000 */
[----:B------:R-:W-:Y:S01]  /*90b0*/  @!P3 FMUL R52, R52, 0.5 ;  /* 0x3f0000003434b820 */ /* 0x000fe20000400000 */
[----:B------:R-:W2:Y:S01]  /*90c0*/  MUFU.EX2 R36, R36 ;  /* 0x0000002400247308 */ /* 0x000ea20000000800 */
[----:B---3--:R-:W-:Y:S01]  /*90d0*/  @!P4 FMUL R34, R34, R34 ;  /* 0x000000222222c220 */ /* 0x008fe20000400000 */
[----:B------:R-:W-:-:S05]  /*90e0*/  FSETP.GEU.AND P4, PT, R29, -126, PT ;  /* 0xc2fc00001d00780b */ /* 0x000fca0003f8e000 */
[----:B------:R-:W-:Y:S01]  /*90f0*/  @!P6 FMUL R25, R25, 0.5 ;  /* 0x3f0000001919e820 */ /* 0x000fe20000400000 */
[----:B------:R3:W4:Y:S01]  /*9100*/  MUFU.EX2 R38, R52 ;  /* 0x0000003400267308 */ /* 0x0007220000000800 */
[----:B-1----:R-:W-:Y:S01]  /*9110*/  @!P5 FMUL R49, R49, R49 ;  /* 0x000000313131d220 */ /* 0x002fe20000400000 */
[----:B------:R-:W-:-:S05]  /*9120*/  FSETP.GEU.AND P5, PT, R56, -126, PT ;  /* 0xc2fc00003800780b */ /* 0x000fca0003fae000 */
[----:B------:R-:W-:Y:S01]  /*9130*/  @!P4 FMUL R29, R29, 0.5 ;  /* 0x3f0000001d1dc820 */ /* 0x000fe20000400000 */
[----:B------:R1:W5:Y:S01]  /*9140*/  MUFU.EX2 R53, R25 ;  /* 0x0000001900357308 */ /* 0x0003620000000800 */
[----:B--2---:R-:W-:Y:S01]  /*9150*/  @!P2 FMUL R36, R36, R36 ;  /* 0x000000242424a220 */ /* 0x004fe20000400000 */
[----:B------:R-:W-:Y:S01]  /*9160*/  FSETP.GEU.AND P2, PT, R40, -126, PT ;  /* 0xc2fc00002800780b */ /* 0x000fe20003f4e000 */
[----:B---3--:R-:W-:-:S04]  /*9170*/  FFMA R52, R69, UR39, -R75 ;  /* 0x0000002745347c23 */ /* 0x008fc8000800084b */
[----:B------:R-:W-:Y:S01]  /*9180*/  @!P5 FMUL R56, R56, 0.5 ;  /* 0x3f0000003838d820 */ /* 0x000fe20000400000 */
[----:B------:R2:W3:Y:S01]  /*9190*/  MUFU.EX2 R57, R29 ;  /* 0x0000001d00397308 */ /* 0x0004e20000000800 */
[----:B----4-:R-:W-:Y:S01]  /*91a0*/  @!P3 FMUL R38, R38, R38 ;  /* 0x000000262626b220 */ /* 0x010fe20000400000 */
[----:B------:R-:W-:Y:S01]  /*91b0*/  FSETP.GEU.AND P3, PT, R44, -126, PT ;  /* 0xc2fc00002c00780b */ /* 0x000fe20003f6e000 */
[----:B-1----:R-:W-:Y:S01]  /*91c0*/  FADD R25, -R11, R8 ;  /* 0x000000080b197221 */ /* 0x002fe20000000100 */
[----:B------:R-:W-:Y:S01]  /*91d0*/  FADD R11, R17, R66 ;  /* 0x00000042110b7221 */ /* 0x000fe20000000000 */
[----:B------:R-:W-:Y:S02]  /*91e0*/  FADD R8, R10, R21 ;  /* 0x000000150a087221 */ /* 0x000fe40000000000 */
[----:B------:R-:W-:Y:S01]  /*91f0*/  @!P2 FMUL R40, R40, 0.5 ;  /* 0x3f0000002828a820 */ /* 0x000fe20000400000 */
[----:B------:R1:W4:Y:S01]  /*9200*/  MUFU.EX2 R71, R56 ;  /* 0x0000003800477308 */ /* 0x0003220000000800 */
[----:B-----5:R-:W-:Y:S01]  /*9210*/  @!P6 FMUL R53, R53, R53 ;  /* 0x000000353535e220 */ /* 0x020fe20000400000 */
[----:B------:R-:W-:Y:S01]  /*9220*/  FSETP.GEU.AND P6, PT, R60, -126, PT ;  /* 0xc2fc00003c00780b */ /* 0x000fe20003fce000 */
[----:B------:R-:W-:Y:S01]  /*9230*/  FADD R87, R8, R11 ;  /* 0x0000000b08577221 */ /* 0x000fe20000000000 */
[----:B--2---:R-:W-:Y:S01]  /*9240*/  FADD R29, R14, R23 ;  /* 0x000000170e1d7221 */ /* 0x004fe20000000000 */
[----:B------:R-:W-:Y:S01]  /*9250*/  FADD R8, R13, R46 ;  /* 0x0000002e0d087221 */ /* 0x000fe20000000000 */
[----:B------:R-:W-:Y:S01]  /*9260*/  FMUL R86, R25, UR39 ;  /* 0x0000002719567c20 */ /* 0x000fe20008400000 */
[----:B------:R-:W-:Y:S01]  /*9270*/  @!P3 FMUL R44, R44, 0.5 ;  /* 0x3f0000002c2cb820 */ /* 0x000fe20000400000 */
[----:B------:R-:W2:Y:S01]  /*9280*/  MUFU.EX2 R40, R40 ;  /* 0x0000002800287308 */ /* 0x000ea20000000800 */
[----:B---3--:R-:W-:Y:S01]  /*9290*/  @!P4 FMUL R57, R57, R57 ;  /* 0x000000393939c220 */ /* 0x008fe20000400000 */
[----:B------:R-:W-:Y:S01]  /*92a0*/  FSETP.GEU.AND P4, PT, R64, -126, PT ;  /* 0xc2fc00004000780b */ /* 0x000fe20003f8e000 */
[----:B-1----:R-:W-:Y:S01]  /*92b0*/  FFMA R56, R73, UR39, -R75 ;  /* 0x0000002749387c23 */ /* 0x002fe2000800084b */
[----:B------:R-:W-:-:S03]  /*92c0*/  FADD R75, R18, R51 ;  /* 0x00000033124b7221 */ /* 0x000fc60000000000 */
[----:B------:R-:W-:Y:S01]  /*92d0*/  @!P6 FMUL R60, R60, 0.5 ;  /* 0x3f0000003c3ce820 */ /* 0x000fe20000400000 */
[----:B------:R-:W1:Y:S01]  /*92e0*/  MUFU.EX2 R44, R44 ;  /* 0x0000002c002c7308 */ /* 0x000e620000000800 */
[----:B----4-:R-:W-:Y:S01]  /*92f0*/  @!P5 FMUL R71, R71, R71 ;  /* 0x000000474747d220 */ /* 0x010fe20000400000 */
[----:B------:R-:W-:Y:S01]  /*9300*/  FSETP.GEU.AND P5, PT, R48, -126, PT ;  /* 0xc2fc00003000780b */ /* 0x000fe20003fae000 */
[----:B------:R-:W-:Y:S01]  /*9310*/  FADD R152, R8, R75 ;  /* 0x0000004b08987221 */ /* 0x000fe20000000000 */
[----:B------:R-:W-:Y:S01]  /*9320*/  FADD R8, R27, R54 ;  /* 0x000000361b087221 */ /* 0x000fe20000000000 */
[----:B------:R-:W-:Y:S01]  /*9330*/  FADD R75, R35, R62 ;  /* 0x0000003e234b7221 */ /* 0x000fe20000000000 */
[----:B------:R-:W-:Y:S01]  /*9340*/  FADD R25, R24, R71 ;  /* 0x0000004718197221 */ /* 0x000fe20000000000 */
[----:B------:R-:W-:Y:S01]  /*9350*/  @!P4 FMUL R64, R64, 0.5 ;  /* 0x3f0000004040c820 */ /* 0x000fe20000400000 */
[----:B------:R3:W4:Y:S01]  /*9360*/  MUFU.EX2 R61, R60 ;  /* 0x0000003c003d7308 */ /* 0x0007220000000800 */
[----:B--2---:R-:W-:Y:S01]  /*9370*/  @!P2 FMUL R40, R40, R40 ;  /* 0x000000282828a220 */ /* 0x004fe20000400000 */
[----:B------:R-:W-:Y:S01]  /*9380*/  FSETP.GEU.AND P2, PT, R68, -126, PT ;  /* 0xc2fc00004400780b */ /* 0x000fe20003f4e000 */
[----:B------:R-:W-:Y:S01]  /*9390*/  FADD R153, R8, R75 ;  /* 0x0000004b08997221 */ /* 0x000fe20000000000 */
[----:B------:R-:W-:Y:S01]  /*93a0*/  FADD R75, R42, R63 ;  /* 0x0000003f2a4b7221 */ /* 0x000fe20000000000 */
[----:B------:R-:W-:-:S02]  /*93b0*/  F2FP.BF16.F32.PACK_AB R27, R12, R27 ;  /* 0x0000001b0c1b723e */ /* 0x000fc400000010ff */
[----:B------:R-:W-:Y:S01]  /*93c0*/  @!P5 FMUL R48, R48, 0.5 ;  /* 0x3f0000003030d820 */ /* 0x000fe20000400000 */
[----:B------:R2:W5:Y:S01]  /*93d0*/  MUFU.EX2 R65, R64 ;  /* 0x0000004000417308 */ /* 0x0005620000000800 */
[----:B-1----:R-:W-:Y:S01]  /*93e0*/  @!P3 FMUL R44, R44, R44 ;  /* 0x0000002c2c2cb220 */ /* 0x002fe20000400000 */
[----:B------:R-:W-:Y:S01]  /*93f0*/  FSETP.GEU.AND P3, PT, R72, -126, PT ;  /* 0xc2fc00004800780b */ /* 0x000fe20003f6e000 */
[----:B---3--:R-:W-:Y:S01]  /*9400*/  FADD R60, R15, R58 ;  /* 0x0000003a0f3c7221 */ /* 0x008fe20000000000 */
[----:B------:R-:W-:Y:S02]  /*9410*/  F2FP.BF16.F32.PACK_AB R24, R67, R24 ;  /* 0x000000184318723e */ /* 0x000fe400000010ff */
[----:B------:R-:W-:Y:S01]  /*9420*/  F2FP.BF16.F32.PACK_AB R35, R20, R35 ;  /* 0x000000231423723e */ /* 0x000fe200000010ff */
[----:B------:R-:W-:Y:S01]  /*9430*/  @!P2 FMUL R68, R68, 0.5 ;  /* 0x3f0000004444a820 */ /* 0x000fe20000400000 */
[----:B------:R-:W1:Y:S01]  /*9440*/  MUFU.EX2 R48, R48 ;  /* 0x0000003000307308 */ /* 0x000e620000000800 */
[----:B----4-:R-:W-:Y:S01]  /*9450*/  @!P6 FMUL R61, R61, R61 ;  /* 0x0000003d3d3de220 */ /* 0x010fe20000400000 */
[----:B------:R-:W-:Y:S01]  /*9460*/  FSETP.GEU.AND P6, PT, R52, -126, PT ;  /* 0xc2fc00003400780b */ /* 0x000fe20003fce000 */
[----:B--2---:R-:W-:Y:S01]  /*9470*/  FADD R64, R19, R70 ;  /* 0x0000004613407221 */ /* 0x004fe20000000000 */
[----:B------:R-:W-:-:S03]  /*9480*/  FADD R155, R60, R79 ;  /* 0x0000004f3c9b7221 */ /* 0x000fc60000000000 */
[----:B------:R-:W-:Y:S01]  /*9490*/  @!P3 FMUL R72, R72, 0.5 ;  /* 0x3f0000004848b820 */ /* 0x000fe20000400000 */
[----:B------:R2:W3:Y:S01]  /*94a0*/  MUFU.EX2 R69, R68 ;  /* 0x0000004400457308 */ /* 0x0004e20000000800 */
[----:B-----5:R-:W-:Y:S01]  /*94b0*/  @!P4 FMUL R65, R65, R65 ;  /* 0x000000414141c220 */ /* 0x020fe20000400000 */
[----:B------:R-:W-:Y:S01]  /*94c0*/  FSETP.GEU.AND P4, PT, R56, -126, PT ;  /* 0xc2fc00003800780b */ /* 0x000fe20003f8e000 */
[----:B------:R-:W-:Y:S01]  /*94d0*/  FADD R156, R29, R64 ;  /* 0x000000401d9c7221 */ /* 0x000fe20000000000 */
[----:B------:R-:W-:Y:S01]  /*94e0*/  FADD R29, R31, R50 ;  /* 0x000000321f1d7221 */ /* 0x000fe20000000000 */
[----:B------:R-:W-:Y:S01]  /*94f0*/  FADD R64, R39, R74 ;  /* 0x0000004a27407221 */ /* 0x000fe20000000000 */
[----:B------:R-:W-:Y:S01]  /*9500*/  FADD R152, R152, R155 ;  /* 0x0000009b98987221 */ /* 0x000fe20000000000 */
[----:B------:R-:W-:Y:S01]  /*9510*/  @!P6 FMUL R52, R52, 0.5 ;  /* 0x3f0000003434e820 */ /* 0x000fe20000400000 */
[----:B------:R-:W4:Y:S01]  /*9520*/  MUFU.EX2 R73, R72 ;  /* 0x0000004800497308 */ /* 0x000f220000000800 */
[----:B-1----:R-:W-:Y:S01]  /*9530*/  @!P5 FMUL R48, R48, R48 ;  /* 0x000000303030d220 */ /* 0x002fe20000400000 */
[----:B------:R-:W-:Y:S01]  /*9540*/  FSETP.GEU.AND P5, PT, R76, -126, PT ;  /* 0xc2fc00004c00780b */ /* 0x000fe20003fae000 */
[----:B------:R-:W-:Y:S01]  /*9550*/  FADD R158, R29, R64 ;  /* 0x000000401d9e7221 */ /* 0x000fe20000000000 */
[----:B------:R-:W-:Y:S01]  /*9560*/  FADD R64, R16, R47 ;  /* 0x0000002f10407221 */ /* 0x000fe20000000000 */
[----:B------:R-:W-:Y:S01]  /*9570*/  FADD R29, R12, R43 ;  /* 0x0000002b0c1d7221 */ /* 0x000fe20000000000 */
[----:B--2---:R-:W-:Y:S01]  /*9580*/  FADD R68, R20, R55 ;  /* 0x0000003714447221 */ /* 0x004fe20000000000 */
[----:B------:R-:W-:Y:S01]  /*9590*/  @!P4 FMUL R56, R56, 0.5 ;  /* 0x3f0000003838c820 */ /* 0x000fe20000400000 */
[----:B------:R-:W1:Y:S01]  /*95a0*/  MUFU.EX2 R52, R52 ;  /* 0x0000003400347308 */ /* 0x000e620000000800 */
[----:B---3--:R-:W-:Y:S01]  /*95b0*/  @!P2 FMUL R69, R69, R69 ;  /* 0x000000454545a220 */ /* 0x008fe20000400000 */
[----:B------:R-:W-:Y:S01]  /*95c0*/  FSETP.GEU.AND P2, PT, R80, -126, PT ;  /* 0xc2fc00005000780b */ /* 0x000fe20003f4e000 */
[----:B------:R-:W-:Y:S01]  /*95d0*/  FADD R157, R64, R75 ;  /* 0x0000004b409d7221 */ /* 0x000fe20000000000 */
        /* <DEDUP_REMOVED lines=13> */
[----:B-1----:R-:W-:Y:S01]  /*96b0*/  @!P6 FMUL R52, R52, R52 ;  /* 0x000000343434e220 */ /* 0x002fe20000400000 */
[----:B------:R-:W-:Y:S01]  /*96c0*/  FSETP.GEU.AND P6, PT, R78, -126, PT ;  /* 0xc2fc00004e00780b */ /* 0x000fe20003fce000 */
[----:B------:R-:W-:Y:S01]  /*96d0*/  FADD R79, R25, R72 ;  /* 0x00000048194f7221 */ /* 0x000fe20000000000 */
[----:B------:R-:W-:Y:S01]  /*96e0*/  FADD R25, R26, R61 ;  /* 0x0000003d1a197221 */ /* 0x000fe20000000000 */
[----:B------:R-:W-:Y:S01]  /*96f0*/  FADD R87, R87, R158 ;  /* 0x0000009e57577221 */ /* 0x000fe20000000000 */
[----:B------:R-:W-:Y:S01]  /*9700*/  FADD R152, R152, R157 ;  /* 0x0000009d98987221 */ /* 0x000fe20000000000 */
[----:B------:R-:W-:Y:S01]  /*9710*/  @!P3 FMUL R81, R81, 0.5 ;  /* 0x3f0000005151b820 */ /* 0x000fe20000400000 */
[----:B------:R1:W5:Y:S01]  /*9720*/  MUFU.EX2 R11, R80 ;  /* 0x00000050000b7308 */ /* 0x0003620000000800 */
[----:B--2---:R-:W-:Y:S01]  /*9730*/  @!P4 FMUL R56, R56, R56 ;  /* 0x000000383838c220 */ /* 0x004fe20000400000 */
[----:B------:R-:W-:Y:S01]  /*9740*/  FSETP.GEU.AND P4, PT, R77, -126, PT ;  /* 0xc2fc00004d00780b */ /* 0x000fe20003f8e000 */
[----:B------:R-:W-:Y:S01]  /*9750*/  FADD R152, R87, R152 ;  /* 0x0000009857987221 */ /* 0x000fe20000000000 */
[----:B------:R-:W-:Y:S01]  /*9760*/  F2FP.BF16.F32.PACK_AB R39, R42, R39 ;  /* 0x000000272a27723e */ /* 0x000fe200000010ff */
[----:B---3--:R-:W-:Y:S01]  /*9770*/  FADD R76, R45, R56 ;  /* 0x000000382d4c7221 */ /* 0x008fe20000000000 */
[----:B------:R-:W-:Y:S01]  /*9780*/  F2FP.BF16.F32.PACK_AB R42, R44, R61 ;  /* 0x0000003d2c2a723e */ /* 0x000fe200000010ff */
[----:B------:R-:W-:Y:S01]  /*9790*/  @!P6 FMUL R78, R78, 0.5 ;  /* 0x3f0000004e4ee820 */ /* 0x000fe20000400000 */
[----:B------:R-:W2:Y:S01]  /*97a0*/  MUFU.EX2 R60, R81 ;  /* 0x00000051003c7308 */ /* 0x000ea20000000800 */
[----:B----4-:R-:W-:Y:S01]  /*97b0*/  @!P5 FMUL R9, R9, R9 ;  /* 0x000000090909d220 */ /* 0x010fe20000400000 */
[----:B------:R-:W-:Y:S01]  /*97c0*/  FSETP.GEU.AND P5, PT, R84, -126, PT ;  /* 0xc2fc00005400780b */ /* 0x000fe20003fae000 */
[----:B-1----:R-:W-:Y:S01]  /*97d0*/  FADD R80, R29, R76 ;  /* 0x0000004c1d507221 */ /* 0x002fe20000000000 */
[----:B------:R-:W-:Y:S01]  /*97e0*/  FADD R29, R37, R48 ;  /* 0x00000030251d7221 */ /* 0x000fe20000000000 */
[----:B------:R-:W-:-:S02]  /*97f0*/  F2FP.BF16.F32.PACK_AB R26, R33, R26 ;  /* 0x0000001a211a723e */ /* 0x000fc400000010ff */
[----:B------:R-:W-:Y:S01]  /*9800*/  @!P4 FMUL R77, R77, 0.5 ;  /* 0x3f0000004d4dc820 */ /* 0x000fe20000400000 */
[----:B------:R-:W-:Y:S01]  /*9810*/  F2FP.BF16.F32.PACK_AB R28, R37, R28 ;  /* 0x0000001c251c723e */ /* 0x000fe200000010ff */
[----:B-----5:R-:W-:Y:S01]  /*9820*/  @!P2 FMUL R11, R11, R11 ;  /* 0x0000000b0b0ba220 */ /* 0x020fe20000400000 */
[----:B------:R-:W-:Y:S01]  /*9830*/  FSETP.GEU.AND P2, PT, R85, -126, PT ;  /* 0xc2fc00005500780b */ /* 0x000fe20003f4e000 */
[----:B------:R1:W3:Y:S01]  /*9840*/  MUFU.EX2 R8, R77 ;  /* 0x0000004d00087308 */ /* 0x0002e20000000800 */
[----:B------:R-:W-:Y:S02]  /*9850*/  F2FP.BF16.F32.PACK_AB R32, R45, R32 ;  /* 0x000000202d20723e */ /* 0x000fe400000010ff */
[----:B------:R-:W-:Y:S01]  /*9860*/  F2FP.BF16.F32.PACK_AB R43, R43, R54 ;  /* 0x000000362b2b723e */ /* 0x000fe200000010ff */
[----:B------:R-:W-:Y:S01]  /*9870*/  @!P5 FMUL R84, R84, 0.5 ;  /* 0x3f0000005454d820 */ /* 0x000fe20000400000 */
[----:B------:R-:W-:Y:S01]  /*9880*/  F2FP.BF16.F32.PACK_AB R47, R47, R50 ;  /* 0x000000322f2f723e */ /* 0x000fe200000010ff */
[----:B--2---:R-:W-:Y:S01]  /*9890*/  @!P3 FMUL R60, R60, R60 ;  /* 0x0000003c3c3cb220 */ /* 0x004fe20000400000 */
[----:B------:R-:W-:Y:S01]  /*98a0*/  FSETP.GEU.AND P3, PT, R86, -126, PT ;  /* 0xc2fc00005600780b */ /* 0x000fe20003f6e000 */
[----:B------:R-:W2:Y:S01]  /*98b0*/  MUFU.EX2 R75, R84 ;  /* 0x00000054004b7308 */ /* 0x000ea20000000800 */
[----:B-1----:R-:W-:Y:S01]  /*98c0*/  FADD R77, R36, R11 ;  /* 0x0000000b244d7221 */ /* 0x002fe20000000000 */
[C---:B------:R-:W-:Y:S01]  /*98d0*/  FADD R72, R53.reuse, R60 ;  /* 0x0000003c35487221 */ /* 0x040fe20000000000 */
[----:B------:R-:W-:Y:S01]  /*98e0*/  F2FP.BF16.F32.PACK_AB R36, R53, R36 ;  /* 0x000000243524723e */ /* 0x000fe200000010ff */
[----:B------:R-:W-:Y:S01]  /*98f0*/  @!P2 FMUL R85, R85, 0.5 ;  /* 0x3f0000005555a820 */ /* 0x000fe20000400000 */
[----:B------:R-:W-:Y:S01]  /*9900*/  FADD R82, R68, R77 ;  /* 0x0000004d44527221 */ /* 0x000fe20000000000 */
[----:B------:R-:W-:Y:S01]  /*9910*/  FADD R68, R34, R9 ;  /* 0x0000000922447221 */ /* 0x000fe20000000000 */
[----:B------:R-:W-:Y:S01]  /*9920*/  FADD R83, R29, R72 ;  /* 0x000000481d537221 */ /* 0x000fe20000000000 */
[----:B------:R-:W1:Y:S01]  /*9930*/  MUFU.EX2 R64, R85 ;  /* 0x0000005500407308 */ /* 0x000e620000000800 */
[----:B---3--:R-:W-:Y:S01]  /*9940*/  @!P4 FMUL R8, R8, R8 ;  /* 0x000000080808c220 */ /* 0x008fe20000400000 */
[----:B------:R-:W-:Y:S01]  /*9950*/  FADD R81, R25, R68 ;  /* 0x0000004419517221 */ /* 0x000fe20000000000 */
[----:B------:R-:W-:Y:S01]  /*9960*/  FADD R68, R41, R52 ;  /* 0x0000003429447221 */ /* 0x000fe20000000000 */
[----:B------:R-:W-:Y:S01]  /*9970*/  @!P3 FMUL R86, R86, 0.5 ;  /* 0x3f0000005656b820 */ /* 0x000fe20000400000 */
[----:B------:R-:W-:Y:S01]  /*9980*/  FADD R29, R30, R69 ;  /* 0x000000451e1d7221 */ /* 0x000fe20000000000 */
[----:B------:R-:W-:Y:S01]  /*9990*/  FADD R25, R33, R44 ;  /* 0x0000002c21197221 */ /* 0x000fe20000000000 */
[----:B------:R-:W-:Y:S01]  /*99a0*/  FADD R72, R49, R8 ;  /* 0x0000000831487221 */ /* 0x000fe20000000000 */
[----:B------:R-:W3:Y:S01]  /*99b0*/  MUFU.EX2 R85, R86 ;  /* 0x0000005600557308 */ /* 0x000ee20000000800 */
[----:B--2---:R-:W-:Y:S01]  /*99c0*/  @!P5 FMUL R75, R75, R75 ;  /* 0x0000004b4b4bd220 */ /* 0x004fe20000400000 */
[----:B------:R-:W-:Y:S01]  /*99d0*/  FADD R79, R79, R82 ;  /* 0x000000524f4f7221 */ /* 0x000fe20000000000 */
[----:B------:R-:W-:Y:S01]  /*99e0*/  FADD R25, R25, R72 ;  /* 0x0000004819197221 */ /* 0x000fe20000000000 */
[----:B------:R-:W-:Y:S01]  /*99f0*/  FADD R80, R80, R83 ;  /* 0x0000005350507221 */ /* 0x000fe20000000000 */
[----:B------:R-:W-:Y:S01]  /*9a00*/  FADD R76, R38, R75 ;  /* 0x0000004b264c7221 */ /* 0x000fe20000000000 */
[----:B------:R-:W-:-:S02]  /*9a10*/  F2FP.BF16.F32.PACK_AB R30, R41, R30 ;  /* 0x0000001e291e723e */ /* 0x000fc400000010ff */
[----:B------:R-:W-:Y:S01]  /*9a20*/  F2FP.BF16.F32.PACK_AB R34, R49, R34 ;  /* 0x000000223122723e */ /* 0x000fe200000010ff */
[----:B-1----:R-:W-:Y:S01]  /*9a30*/  @!P2 FMUL R64, R64, R64 ;  /* 0x000000404040a220 */ /* 0x002fe20000400000 */
[----:B------:R-:W-:Y:S01]  /*9a40*/  FADD R76, R29, R76 ;  /* 0x0000004c1d4c7221 */ /* 0x000fe20000000000 */
[----:B------:R-:W-:Y:S02]  /*9a50*/  F2FP.BF16.F32.PACK_AB R41, R46, R21 ;  /* 0x000000152e29723e */ /* 0x000fe400000010ff */
[----:B------:R-:W-:Y:S01]  /*9a60*/  FADD R77, R57, R64 ;  /* 0x00000040394d7221 */ /* 0x000fe20000000000 */
[----:B------:R-:W-:Y:S01]  /*9a70*/  FADD R76, R81, R76 ;  /* 0x0000004c514c7221 */ /* 0x000fe20000000000 */
[----:B------:R-:W-:Y:S02]  /*9a80*/  F2FP.BF16.F32.PACK_AB R44, R48, R65 ;  /* 0x00000041302c723e */ /* 0x000fe400000010ff */
[----:B------:R-:W-:Y:S01]  /*9a90*/  FADD R68, R68, R77 ;  /* 0x0000004d44447221 */ /* 0x000fe20000000000 */
[----:B------:R-:W-:Y:S01]  /*9aa0*/  FADD R76, R79, R76 ;  /* 0x0000004c4f4c7221 */ /* 0x000fe20000000000 */
[----:B------:R-:W1:Y:S01]  /*9ab0*/  MUFU.EX2 R77, R78 ;  /* 0x0000004e004d7308 */ /* 0x000e620000000800 */
[----:B---3--:R-:W-:Y:S01]  /*9ac0*/  @!P3 FMUL R85, R85, R85 ;  /* 0x000000555555b220 */ /* 0x008fe20000400000 */
[----:B------:R-:W-:Y:S01]  /*9ad0*/  FADD R25, R25, R68 ;  /* 0x0000004419197221 */ /* 0x000fe20000000000 */
[----:B------:R-:W-:-:S02]  /*9ae0*/  SHF.L.U32 R68, R7, 0x1f, RZ ;  /* 0x0000001f07447819 */ /* 0x000fc400000006ff */
[----:B------:R-:W-:Y:S01]  /*9af0*/  F2FP.BF16.F32.PACK_AB R46, R52, R69 ;  /* 0x00000045342e723e */ /* 0x000fe200000010ff */
[----:B------:R-:W-:Y:S01]  /*9b00*/  FADD R25, R80, R25 ;  /* 0x0000001950197221 */ /* 0x000fe20000000000 */
[----:B------:R2:W3:Y:S01]  /*9b10*/  SYNCS.PHASECHK.TRANS64.TRYWAIT P2, [UR10+0x30000], R68 ;  /* 0x03000044ff0075a7 */ /* 0x0004e2000804014a */
[----:B------:R-:W-:Y:S01]  /*9b20*/  F2FP.BF16.F32.PACK_AB R49, R51, R66 ;  /* 0x000000423331723e */ /* 0x000fe200000010ff */
[----:B------:R-:W-:Y:S01]  /*9b30*/  FFMA R0, R85, R0, R152 ;  /* 0x0000000055007223 */ /* 0x000fe20000000098 */
[----:B------:R-:W-:Y:S01]  /*9b40*/  FADD R76, R76, R25 ;  /* 0x000000194c4c7221 */ /* 0x000fe20000000000 */
[-C--:B------:R-:W-:Y:S01]  /*9b50*/  FMUL R90, R90, R85.reuse ;  /* 0x000000555a5a7220 */ /* 0x080fe20000400000 */
[-C--:B------:R-:W-:Y:S01]  /*9b60*/  FMUL R91, R91, R85.reuse ;  /* 0x000000555b5b7220 */ /* 0x080fe20000400000 */
[-C--:B------:R-:W-:Y:S01]  /*9b70*/  FMUL R94, R94, R85.reuse ;  /* 0x000000555e5e7220 */ /* 0x080fe20000400000 */
[-C--:B------:R-:W-:Y:S01]  /*9b80*/  FMUL R95, R95, R85.reuse ;  /* 0x000000555f5f7220 */ /* 0x080fe20000400000 */
[-C--:B------:R-:W-:Y:S01]  /*9b90*/  FMUL R98, R98, R85.reuse ;  /* 0x0000005562627220 */ /* 0x080fe20000400000 */
[----:B------:R-:W-:Y:S01]  /*9ba0*/  FMUL R99, R99, R85 ;  /* 0x0000005563637220 */ /* 0x000fe20000400000 */
[----:B-1----:R-:W-:Y:S01]  /*9bb0*/  @!P6 FMUL R77, R77, R77 ;  /* 0x0000004d4d4de220 */ /* 0x002fe20000400000 */
[-C--:B------:R-:W-:Y:S01]  /*9bc0*/  FMUL R102, R102, R85.reuse ;  /* 0x0000005566667220 */ /* 0x080fe20000400000 */
[-C--:B------:R-:W-:Y:S01]  /*9bd0*/  FMUL R103, R103, R85.reuse ;  /* 0x0000005567677220 */ /* 0x080fe20000400000 */
[-C--:B------:R-:W-:Y:S01]  /*9be0*/  FMUL R106, R106, R85.reuse ;  /* 0x000000556a6a7220 */ /* 0x080fe20000400000 */
        /* <DEDUP_REMOVED lines=24> */
[----:B------:R-:W-:Y:S01]  /*9d70*/  F2FP.BF16.F32.PACK_AB R25, R13, R10 ;  /* 0x0000000a0d19723e */ /* 0x000fe200000010ff */
[-C--:B------:R-:W-:Y:S01]  /*9d80*/  FMUL R88, R88, R77.reuse ;  /* 0x0000004d58587220 */ /* 0x080fe20000400000 */
[----:B------:R-:W-:Y:S01]  /*9d90*/  F2FP.BF16.F32.PACK_AB R29, R15, R14 ;  /* 0x0000000e0f1d723e */ /* 0x000fe200000010ff */
        /* <DEDUP_REMOVED lines=42> */
[----:B------:R-:W-:Y:S01]  /*a040*/  F2FP.BF16.F32.PACK_AB R54, R64, R75 ;  /* 0x0000004b4036723e */ /* 0x000fe200000010ff */
[----:B--23--:R-:W-:Y:S06]  /*a050*/  @!P0 BRA `(.L_x_39) ;  /* 0x0000000000048947 */ /* 0x00cfec0003800000 */
[----:B------:R-:W-:Y:S01]  /*a060*/  BPT.TRAP 0x1 ;  /* 0x000000040000795c */ /* 0x000fe20000300000 */
.L_x_39:
[----:B------:R-:W-:Y:S05]  /*a070*/  @P2 BRA `(.L_x_40) ;  /* 0x0000000000082947 */ /* 0x000fea0003800000 */
[----:B------:R-:W1:Y:S02]  /*a080*/  SYNCS.PHASECHK.TRANS64.TRYWAIT P2, [UR10+0x30000], R68 ;  /* 0x03000044ff0075a7 */ /* 0x000e64000804014a */
[----:B-1----:R-:W-:Y:S05]  /*a090*/  @!P2 BRA `(.L_x_41) ;  /* 0x000000340084a947 */ /* 0x002fea0003800000 */
.L_x_40:
        /* <DEDUP_REMOVED lines=43> */
.L_x_42:
[----:B------:R-:W-:-:S04]  /*a350*/  ULEA UR10, UR38, UR37, 0x3 ;  /* 0x00000025260a7291 */ /* 0x000fc8000f8e183f */
[----:B------:R-:W-:-:S04]  /*a360*/  UIADD3 UR10, UR10, 0x30028, URZ ;  /* 0x000300280a0a7890 */ /* 0x000fc8000fffe03f */
[----:B------:R-:W-:-:S09]  /*a370*/  UPRMT UR10, URZ, 0x654, UR10 ;  /* 0x000006543f0a7896 */ /* 0x000fd2000800000a */
[----:B------:R-:W-:Y:S01]  /*a380*/  SYNCS.ARRIVE.TRANS64.RED.A1T0 RZ, [UR10], RZ ;  /* 0x000000ffffff79a7 */ /* 0x000fe2000810040a */
[----:B------:R-:W-:Y:S05]  /*a390*/  @P1 BRA `(.L_x_43) ;  /* 0x0000000000041947 */ /* 0x000fea0003800000 */
[----:B------:R-:W-:Y:S01]  /*a3a0*/  BPT.TRAP 0x1 ;  /* 0x000000040000795c */ /* 0x000fe20000300000 */
.L_x_43:
[----:B------:R-:W-:-:S04]  /*a3b0*/  UIADD3 UR38, UR38, 0x1, URZ ;  /* 0x0000000126267890 */ /* 0x000fc8000fffe03f */
[----:B------:R-:W-:-:S04]  /*a3c0*/  UISETP.NE.AND UP0, UPT, UR38, 0x5, UPT ;  /* 0x000000052600788c */ /* 0x000fc8000bf05270 */
[----:B------:R-:W-:Y:S01]  /*a3d0*/  USEL UR38, UR38, URZ, UP0 ;  /* 0x0000003f26267287 */ /* 0x000fe20008000000 */
[----:B------:R-:W-:Y:S11]  /*a3e0*/  @!P0 BRA `(.L_x_44) ;  /* 0x0000000000048947 */ /* 0x000ff60003800000 */
[----:B------:R-:W-:Y:S01]  /*a3f0*/  BPT.TRAP 0x1 ;  /* 0x000000040000795c */ /* 0x000fe20000300000 */
.L_x_44:
[----:B------:R-:W-:-:S04]  /*a400*/  ULEA UR10, UR38, UR37, 0x3 ;  /* 0x00000025260a7291 */ /* 0x000fc8000f8e183f */
[----:B------:R-:W-:-:S04]  /*a410*/  UIADD3 UR10, UR10, 0x30028, URZ ;  /* 0x000300280a0a7890 */ /* 0x000fc8000fffe03f */
[----:B------:R-:W-:-:S09]  /*a420*/  UPRMT UR10, URZ, 0x654, UR10 ;  /* 0x000006543f0a7896 */ /* 0x000fd2000800000a */
[----:B------:R-:W-:Y:S01]  /*a430*/  SYNCS.ARRIVE.TRANS64.RED.A1T0 RZ, [UR10], RZ ;  /* 0x000000ffffff79a7 */ /* 0x000fe2000810040a */
[----:B------:R-:W-:Y:S05]  /*a440*/  @P1 BRA `(.L_x_45) ;  /* 0x0000000000041947 */ /* 0x000fea0003800000 */
[----:B------:R-:W-:Y:S01]  /*a450*/  BPT.TRAP 0x1 ;  /* 0x000000040000795c */ /* 0x000fe20000300000 */
.L_x_45:
[----:B------:R-:W-:Y:S01]  /*a460*/  UIADD3 UR4, UR4, 0x1, URZ ;  /* 0x0000000104047890 */ /* 0x000fe2000fffe03f */
[C---:B------:R-:W-:Y:S01]  /*a470*/  ISETP.GT.AND P2, PT, R6.reuse, 0x1, PT ;  /* 0x000000010600780c */ /* 0x040fe20003f44270 */
[----:B------:R-:W-:Y:S01]  /*a480*/  UIADD3 UR38, UR38, 0x1, URZ ;  /* 0x0000000126267890 */ /* 0x000fe2000fffe03f */
[----:B------:R-:W-:Y:S01]  /*a490*/  IADD3 R6, R6, -0x1, RZ ;  /* 0xffffffff06067810 */ /* 0x000fe20007ffe0ff */
[----:B------:R-:W-:Y:S01]  /*a4a0*/  UISETP.NE.AND UP1, UPT, UR4, 0x5, UPT ;  /* 0x000000050400788c */ /* 0x000fe2000bf25270 */
[----:B------:R-:W-:Y:S01]  /*a4b0*/  IADD3 R3, R3, 0x80, RZ ;  /* 0x0000008003037810 */ /* 0x000fe20007ffe0ff */
[----:B------:R-:W-:Y:S01]  /*a4c0*/  UISETP.NE.AND UP0, UPT, UR38, 0x5, UPT ;  /* 0x000000052600788c */ /* 0x000fe2000bf05270 */
[----:B-1----:R-:W-:Y:S01]  /*a4d0*/  MOV R9, R4 ;  /* 0x0000000400097202 */ /* 0x002fe20000000f00 */
[----:B------:R-:W-:Y:S01]  /*a4e0*/  USEL UR10, URZ, 0x1, UP1 ;  /* 0x000000013f0a7887 */ /* 0x000fe20008800000 */
[----:B------:R-:W-:Y:S01]  /*a4f0*/  IMAD.MOV.U32 R8, RZ, RZ, R5 ;  /* 0x000000ffff087224 */ /* 0x000fe200078e0005 */
[----:B------:R-:W-:-:S02]  /*a500*/  USEL UR38, UR38, URZ, UP0 ;  /* 0x0000003f26267287 */ /* 0x000fc40008000000 */
[----:B------:R-:W-:Y:S02]  /*a510*/  USEL UR4, UR4, URZ, UP1 ;  /* 0x0000003f04047287 */ /* 0x000fe40008800000 */
[----:B------:R-:W-:Y:S01]  /*a520*/  LOP3.LUT R10, R7, UR10, RZ, 0x3c, !PT ;  /* 0x0000000a070a7c12 */ /* 0x000fe2000f8e3cff */
[----:B------:R-:W-:Y:S09]  /*a530*/  @P2 BRA `(.L_x_46) ;  /* 0xffffffc800d42947 */ /* 0x000ff2000383ffff */
.L_x_35:
[----:B------:R-:W1:Y:S01]  /*a540*/  SHFL.BFLY PT, R3, R2, 0x1, 0x1f ;  /* 0x0c201f0002037f89 */ /* 0x000e6200000e0000 */
[----:B------:R-:W-:Y:S01]  /*a550*/  BSSY B0, `(.L_x_47) ;  /* 0x0000023000007945 */ /* 0x000fe20003800000 */
[----:B------:R-:W-:Y:S02]  /*a560*/  MOV R9, 0x7f800000 ;  /* 0x7f80000000097802 */ /* 0x000fe40000000f00 */
[----:B------:R-:W2:Y:S01]  /*a570*/  SHFL.BFLY PT, R7, R0, 0x1, 0x1f ;  /* 0x0c201f0000077f89 */ /* 0x000ea200000e0000 */
[----:B------:R-:W-:Y:S02]  /*a580*/  MOV R8, 0x3f800000 ;  /* 0x3f80000000087802 */ /* 0x000fe40000000f00 */
[----:B------:R-:W-:Y:S02]  /*a590*/  MOV R10, 0x3f800000 ;  /* 0x3f800000000a7802 */ /* 0x000fe40000000f00 */
[----:B------:R-:W-:Y:S01]  /*a5a0*/  MOV R11, 0x7f800000 ;  /* 0x7f800000000b7802 */ /* 0x000fe20000000f00 */
[----:B-1----:R-:W-:Y:S01]  /*a5b0*/  FADD R3, R3, R2 ;  /* 0x0000000203037221 */ /* 0x002fe20000000000 */
[----:B--2---:R-:W-:-:S04]  /*a5c0*/  FADD R16, R7, R0 ;  /* 0x0000000007107221 */ /* 0x004fc80000000000 */
[----:B------:R-:W1:Y:S04]  /*a5d0*/  SHFL.BFLY PT, R6, R3, 0x2, 0x1f ;  /* 0x0c401f0003067f89 */ /* 0x000e6800000e0000 */
[----:B------:R-:W2:Y:S01]  /*a5e0*/  SHFL.BFLY PT, R17, R16, 0x2, 0x1f ;  /* 0x0c401f0010117f89 */ /* 0x000ea200000e0000 */
[C---:B-1----:R-:W-:Y:S01]  /*a5f0*/  FSETP.NE.AND P0, PT, R3.reuse, -R6, PT ;  /* 0x800000060300720b */ /* 0x042fe20003f05000 */
[----:B------:R-:W-:Y:S01]  /*a600*/  FADD R6, R3, R6 ;  /* 0x0000000603067221 */ /* 0x000fe20000000000 */
[----:B--2---:R-:W-:-:S11]  /*a610*/  FADD R7, R16, R17 ;  /* 0x0000001110077221 */ /* 0x004fd60000000000 */
[----:B------:R-:W-:Y:S05]  /*a620*/  @!P0 BRA `(.L_x_48) ;  /* 0x0000000000548947 */ /* 0x000fea0003800000 */
[----:B------:R-:W-:Y:S01]  /*a630*/  IADD3 R0, R6, 0x1800000, RZ ;  /* 0x0180000006007810 */ /* 0x000fe20007ffe0ff */
[----:B------:R-:W-:Y:S03]  /*a640*/  BSSY B1, `(.L_x_49) ;  /* 0x000000c000017945 */ /* 0x000fe60003800000 */
[----:B------:R-:W-:-:S04]  /*a650*/  LOP3.LUT R0, R0, 0x7f800000, RZ, 0xc0, !PT ;  /* 0x7f80000000007812 */ /* 0x000fc800078ec0ff */
[----:B------:R-:W-:-:S13]  /*a660*/  ISETP.GT.U32.AND P0, PT, R0, 0x1ffffff, PT ;  /* 0x01ffffff0000780c */ /* 0x000fda0003f04070 */
[----:B------:R-:W-:Y:S05]  /*a670*/  @P0 BRA `(.L_x_50) ;  /* 0x0000000000100947 */ /* 0x000fea0003800000 */
[----:B------:R-:W-:Y:S02]  /*a680*/  MOV R2, R6 ;  /* 0x0000000600027202 */ /* 0x000fe40000000f00 */
[----:B------:R-:W-:-:S07]  /*a690*/  MOV R15, 0xa6b0 ;  /* 0x0000a6b0000f7802 */ /* 0x000fce0000000f00 */
[----:B------:R-:W-:Y:S05]  /*a6a0*/  CALL.REL.NOINC `($__internal_0_$__cuda_sm20_rcp_rn_f32_slowpath) ;  /* 0x0000003000a87944 */ /* 0x000fea0003c00000 */
[----:B------:R-:W-:Y:S05]  /*a6b0*/  BRA `(.L_x_51) ;  /* 0x0000000000107947 */ /* 0x000fea0003800000 */
.L_x_50:
[----:B------:R-:W1:Y:S02]  /*a6c0*/  MUFU.RCP R3, R6 ;  /* 0x0000000600037308 */ /* 0x000e640000001000 */
[----:B-1----:R-:W-:-:S04]  /*a6d0*/  FFMA R0, R6, R3, -1 ;  /* 0xbf80000006007423 */ /* 0x002fc80000000003 */
[----:B------:R-:W-:-:S04]  /*a6e0*/  FADD.FTZ R0, -R0, -RZ ;  /* 0x800000ff00007221 */ /* 0x000fc80000010100 */
[----:B------:R-:W-:-:S07]  /*a6f0*/  FFMA R10, R3, R0, R3 ;  /* 0x00000000030a7223 */ /* 0x000fce0000000003 */
.L_x_51:
[----:B------:R-:W-:Y:S05]  /*a700*/  BSYNC B1 ;  /* 0x0000000000017941 */ /* 0x000fea0003800000 */
.L_x_49:
[----:B------:R-:W-:Y:S01]  /*a710*/  FSETP.GEU.AND P0, PT, |R6|, 1.175494350822287508e-38, PT ;  /* 0x008000000600780b */ /* 0x000fe20003f0e200 */
[----:B------:R-:W-:-:S12]  /*a720*/  ULDC UR4, c[0x0][0x600] ;  /* 0x0001800000047ab9 */ /* 0x000fd80000000800 */
[----:B------:R-:W-:-:S04]  /*a730*/  @!P0 FMUL R6, R6, 16777216 ;  /* 0x4b80000006068820 */ /* 0x000fc80000400000 */
[----:B------:R-:W1:Y:S02]  /*a740*/  MUFU.LG2 R0, R6 ;  /* 0x0000000600007308 */ /* 0x000e640000000c00 */
[----:B-1----:R-:W-:-:S04]  /*a750*/  @!P0 FADD R0, R0, -24 ;  /* 0xc1c0000000008421 */ /* 0x002fc80000000000 */
[----:B------:R-:W-:-:S04]  /*a760*/  FMUL R11, R0, 0.69314718246459960938 ;  /* 0x3f317218000b7820 */ /* 0x000fc80000400000 */
[----:B------:R-:W-:-:S07]  /*a770*/  FFMA R11, R4, UR4, R11 ;  /* 0x00000004040b7c23 */ /* 0x000fce000800000b */
.L_x_48:
[----:B------:R-:W-:Y:S05]  /*a780*/  BSYNC B0 ;  /* 0x0000000000007941 */ /* 0x000fea0003800000 */
.L_x_47:
[----:B------:R-:W-:Y:S01]  /*a790*/  FSETP.NE.AND P0, PT, R16, -R17, PT ;  /* 0x800000111000720b */ /* 0x000fe20003f05000 */
[----:B------:R-:W-:Y:S01]  /*a7a0*/  ULDC UR4, c[0x0][0x608] ;  /* 0x0001820000047ab9 */ /* 0x000fe20000000800 */
[----:B------:R-:W-:Y:S01]  /*a7b0*/  BSSY B0, `(.L_x_52) ;  /* 0x0000039000007945 */ /* 0x000fe20003800000 */
[----:B------:R-:W-:-:S04]  /*a7c0*/  FMUL R10, R10, UR4 ;  /* 0x000000040a0a7c20 */ /* 0x000fc80008400000 */
        /* <DEDUP_REMOVED lines=32> */
[----:B------:R-:W-:Y:S06]  /*a9d0*/  @!P0 BRA `(.L_x_53) ;  /* 0x0000000000588947 */ /* 0x000fec0003800000 */
[----:B------:R-:W-:Y:S01]  /*a9e0*/  VIADD R0, R7, 0x1800000 ;  /* 0x0180000007007836 */ /* 0x000fe20000000000 */
[----:B------:R-:W-:Y:S04]  /*a9f0*/  BSSY B1, `(.L_x_54) ;  /* 0x000000d000017945 */ /* 0x000fe80003800000 */
[----:B------:R-:W-:-:S04]  /*aa00*/  LOP3.LUT R0, R0, 0x7f800000, RZ, 0xc0, !PT ;  /* 0x7f80000000007812 */ /* 0x000fc800078ec0ff */
[----:B------:R-:W-:-:S13]  /*aa10*/  ISETP.GT.U32.AND P0, PT, R0, 0x1ffffff, PT ;  /* 0x01ffffff0000780c */ /* 0x000fda0003f04070 */
[----:B------:R-:W-:Y:S05]  /*aa20*/  @P0 BRA `(.L_x_55) ;  /* 0x0000000000140947 */ /* 0x000fea0003800000 */
[----:B------:R-:W-:Y:S02]  /*aa30*/  MOV R2, R7 ;  /* 0x0000000700027202 */ /* 0x000fe40000000f00 */
[----:B------:R-:W-:-:S07]  /*aa40*/  MOV R15, 0xaa60 ;  /* 0x0000aa60000f7802 */ /* 0x000fce0000000f00 */
[----:B------:R-:W-:Y:S05]  /*aa50*/  CALL.REL.NOINC `($__internal_0_$__cuda_sm20_rcp_rn_f32_slowpath) ;  /* 0x0000002c00bc7944 */ /* 0x000fea0003c00000 */
[----:B------:R-:W-:Y:S01]  /*aa60*/  MOV R8, R10 ;  /* 0x0000000a00087202 */ /* 0x000fe20000000f00 */
[----:B------:R-:W-:Y:S06]  /*aa70*/  BRA `(.L_x_56) ;  /* 0x0000000000107947 */ /* 0x000fec0003800000 */
.L_x_55:
[----:B------:R-:W1:Y:S02]  /*aa80*/  MUFU.RCP R8, R7 ;  /* 0x0000000700087308 */ /* 0x000e640000001000 */
[----:B-1----:R-:W-:-:S04]  /*aa90*/  FFMA R0, R7, R8, -1 ;  /* 0xbf80000007007423 */ /* 0x002fc80000000008 */
[----:B------:R-:W-:-:S04]  /*aaa0*/  FADD.FTZ R3, -R0, -RZ ;  /* 0x800000ff00037221 */ /* 0x000fc80000010100 */
[----:B------:R-:W-:-:S07]  /*aab0*/  FFMA R8, R8, R3, R8 ;  /* 0x0000000308087223 */ /* 0x000fce0000000008 */
.L_x_56:
[----:B------:R-:W-:Y:S05]  /*aac0*/  BSYNC B1 ;  /* 0x0000000000017941 */ /* 0x000fea0003800000 */
.L_x_54:
[----:B------:R-:W-:Y:S01]  /*aad0*/  FSETP.GEU.AND P0, PT, |R7|, 1.175494350822287508e-38, PT ;  /* 0x008000000700780b */ /* 0x000fe20003f0e200 */
[----:B------:R-:W-:-:S12]  /*aae0*/  ULDC UR4, c[0x0][0x600] ;  /* 0x0001800000047ab9 */ /* 0x000fd80000000800 */
[----:B------:R-:W-:-:S04]  /*aaf0*/  @!P0 FMUL R7, R7, 16777216 ;  /* 0x4b80000007078820 */ /* 0x000fc80000400000 */
[----:B------:R-:W1:Y:S02]  /*ab00*/  MUFU.LG2 R0, R7 ;  /* 0x0000000700007308 */ /* 0x000e640000000c00 */
[----:B-1----:R-:W-:-:S04]  /*ab10*/  @!P0 FADD R0, R0, -24 ;  /* 0xc1c0000000008421 */ /* 0x002fc80000000000 */
[----:B------:R-:W-:-:S04]  /*ab20*/  FMUL R0, R0, 0.69314718246459960938 ;  /* 0x3f31721800007820 */ /* 0x000fc80000400000 */
[----:B------:R-:W-:-:S07]  /*ab30*/  FFMA R9, R5, UR4, R0 ;  /* 0x0000000405097c23 */ /* 0x000fce0008000000 */
.L_x_53:
[----:B------:R-:W-:Y:S05]  /*ab40*/  BSYNC B0 ;  /* 0x0000000000007941 */ /* 0x000fea0003800000 */
.L_x_52:
[----:B------:R-:W-:Y:S01]  /*ab50*/  UISETP.NE.AND UP0, UPT, UR36, 0x1, UPT ;  /* 0x000000012400788c */ /* 0x000fe2000bf05270 */
[----:B------:R-:W1:Y:S01]  /*ab60*/  S2R R2, SR_TID.X ;  /* 0x0000000000027919 */ /* 0x000e620000002100 */
[----:B------:R-:W-:Y:S02]  /*ab70*/  ULDC.64 UR8, c[0x0][0x208] ;  /* 0x0000820000087ab9 */ /* 0x000fe40000000a00 */
[----:B------:R-:W-:-:S06]  /*ab80*/  USEL UR4, URZ, 0x1, UP0 ;  /* 0x000000013f047887 */ /* 0x000fcc0008000000 */
[----:B------:R-:W-:Y:S01]  /*ab90*/  MOV R0, UR4 ;  /* 0x0000000400007c02 */ /* 0x000fe20008000f00 */
[----:B------:R-:W-:Y:S02]  /*aba0*/  ULDC UR4, c[0x0][0x608] ;  /* 0x0001820000047ab9 */ /* 0x000fe40000000800 */
[----:B------:R-:W-:Y:S01]  /*abb0*/  FMUL R8, R8, UR4 ;  /* 0x0000000408087c20 */ /* 0x000fe20008400000 */
[----:B------:R-:W-:-:S04]  /*abc0*/  SHF.L.U32 R0, R0, 0x1f, RZ ;  /* 0x0000001f00007819 */ /* 0x000fc800000006ff */
[----:B------:R-:W2:Y:S01]  /*abd0*/  SYNCS.PHASECHK.TRANS64.TRYWAIT P0, [UR5+0x8], R0 ;  /* 0x00000800ff0075a7 */ /* 0x000ea20008000145 */
[C---:B-1----:R-:W-:Y:S02]  /*abe0*/  LOP3.LUT P1, RZ, R2.reuse, 0x3, RZ, 0xc0, !PT ;  /* 0x0000000302ff7812 */ /* 0x042fe4000782c0ff */
[----:B------:R-:W-:Y:S01]  /*abf0*/  LOP3.LUT R16, R2, 0x7f, RZ, 0xc0, !PT ;  /* 0x0000007f02107812 */ /* 0x000fe200078ec0ff */
[----:B--2---:R-:W-:Y:S10]  /*ac00*/  @!P0 BRA `(.L_x_57) ;  /* 0x0000002800c08947 */ /* 0x004ff40003800000 */
.L_x_111:
[----:B------:R-:W-:Y:S01]  /*ac10*/  USHF.L.U32 UR42, UR42, 0x6, URZ ;  /* 0x000000062a2a7899 */ /* 0x000fe2000800063f */
[----:B------:R-:W-:Y:S01]  /*ac20*/  BSSY B0, `(.L_x_58) ;  /* 0x0000018000007945 */ /* 0x000fe20003800000 */
[----:B------:R-:W-:-:S03]  /*ac30*/  SHF.R.U32.HI R17, RZ, 0x5, R16 ;  /* 0x00000005ff117819 */ /* 0x000fc60000011610 */
[----:B------:R-:W-:Y:S07]  /*ac40*/  @P1 BRA `(.L_x_59) ;  /* 0x0000000000541947 */ /* 0x000fee0003800000 */
[----:B------:R-:W2:Y:S01]  /*ac50*/  S2UR UR4, SR_CTAID.Y ;  /* 0x00000000000479c3 */ /* 0x000ea20000002600 */
[----:B-1----:R-:W-:Y:S01]  /*ac60*/  SHF.R.U32.HI R0, RZ, 0x2, R2 ;  /* 0x00000002ff007819 */ /* 0x002fe20000011602 */
[----:B------:R-:W-:Y:S01]  /*ac70*/  ULDC.64 UR6, c[0x0][0x688] ;  /* 0x0001a20000067ab9 */ /* 0x000fe20000000a00 */
[----:B------:R-:W-:Y:S02]  /*ac80*/  SHF.L.U32 R3, R17, 0x4, RZ ;  /* 0x0000000411037819 */ /* 0x000fe400000006ff */
[----:B------:R-:W-:-:S03]  /*ac90*/  LOP3.LUT R0, R0, 0x7, RZ, 0xc0, !PT ;  /* 0x0000000700007812 */ /* 0x000fc600078ec0ff */
[----:B------:R-:W1:Y:S01]  /*aca0*/  S2UR UR5, SR_CTAID.Z ;  /* 0x00000000000579c3 */ /* 0x000e620000002700 */
[----:B------:R-:W-:-:S04]  /*acb0*/  LOP3.LUT R0, R3, 0xfffffff0, R0, 0xe2, !PT ;  /* 0xfffffff003007812 */ /* 0x000fc800078ee200 */
[----:B------:R-:W-:-:S04]  /*acc0*/  IADD3 R3, R0, UR42, RZ ;  /* 0x0000002a00037c10 */ /* 0x000fc8000fffe0ff */
[----:B------:R-:W-:Y:S01]  /*acd0*/  IADD3 R2, R3, 0x8, RZ ;  /* 0x0000000803027810 */ /* 0x000fe20007ffe0ff */
[----:B--2---:R-:W-:-:S04]  /*ace0*/  UIMAD UR4, UR4, UR6, UR42 ;  /* 0x00000006040472a4 */ /* 0x004fc8000f8e022a */
[----:B-1----:R-:W-:-:S03]  /*acf0*/  UIMAD UR4, UR5, UR7, UR4 ;  /* 0x00000007050472a4 */ /* 0x002fc6000f8e0204 */
[----:B------:R-:W-:Y:S02]  /*ad00*/  ULDC UR5, c[0x0][0x288] ;  /* 0x0000a20000057ab9 */ /* 0x000fe40000000800 */
[----:B------:R-:W-:Y:S02]  /*ad10*/  ISETP.GE.U32.AND P0, PT, R3, UR5, PT ;  /* 0x0000000503007c0c */ /* 0x000fe4000bf06070 */
[----:B------:R-:W-:Y:S02]  /*ad20*/  IADD3 R0, P2, R0, UR4, RZ ;  /* 0x0000000400007c10 */ /* 0x000fe4000ff5e0ff */
[----:B------:R-:W-:Y:S01]  /*ad30*/  ISETP.GE.U32.AND P1, PT, R2, UR5, PT ;  /* 0x0000000502007c0c */ /* 0x000fe2000bf26070 */
[----:B------:R-:W-:Y:S01]  /*ad40*/  ULDC.64 UR4, c[0x0][0x680] ;  /* 0x0001a00000047ab9 */ /* 0x000fe20000000a00 */
[----:B------:R-:W-:Y:S02]  /*ad50*/  IADD3.X R3, RZ, RZ, RZ, P2, !PT ;  /* 0x000000ffff037210 */ /* 0x000fe400017fe4ff */
[----:B------:R-:W-:-:S04]  /*ad60*/  LEA R2, P2, R0, UR4, 0x2 ;  /* 0x0000000400027c11 */ /* 0x000fc8000f8410ff */
[----:B------:R-:W-:-:S05]  /*ad70*/  LEA.HI.X R3, R0, UR5, R3, 0x2, P2 ;  /* 0x0000000500037c11 */ /* 0x000fca00090f1403 */
[----:B------:R2:W-:Y:S04]  /*ad80*/  @!P0 STG.E desc[UR8][R2.64], R11 ;  /* 0x0000000b02008986 */ /* 0x0005e8000c101908 */
[----:B------:R2:W-:Y:S02]  /*ad90*/  @!P1 STG.E desc[UR8][R2.64+0x20], R9 ;  /* 0x0000200902009986 */ /* 0x0005e4000c101908 */
.L_x_59:
[----:B------:R-:W-:Y:S05]  /*ada0*/  BSYNC B0 ;  /* 0x0000000000007941 */ /* 0x000fea0003800000 */
.L_x_58:
[----:B------:R-:W-:Y:S01]  /*adb0*/  ULDC.64 UR4, c[0x0][0x730] ;  /* 0x0001cc0000047ab9 */ /* 0x000fe20000000a00 */
[-C--:B------:R-:W-:Y:S01]  /*adc0*/  FMUL R90, R90, R8.reuse ;  /* 0x000000085a5a7220 */ /* 0x080fe20000400000 */
[----:B------:R-:W-:Y:S01]  /*add0*/  ISETP.NE.U32.AND P0, PT, RZ, UR4, PT ;  /* 0x00000004ff007c0c */ /* 0x000fe2000bf05070 */
[-C--:B------:R-:W-:Y:S01]  /*ade0*/  FMUL R24, R91, R8.reuse ;  /* 0x000000085b187220 */ /* 0x080fe20000400000 */
[-C--:B------:R-:W-:Y:S01]  /*adf0*/  FMUL R94, R94, R8.reuse ;  /* 0x000000085e5e7220 */ /* 0x080fe20000400000 */
[-C--:B------:R-:W-:Y:S01]  /*ae00*/  FMUL R26, R95, R8.reuse ;  /* 0x000000085f1a7220 */ /* 0x080fe20000400000 */
[----:B------:R-:W-:Y:S01]  /*ae10*/  ISETP.NE.AND.EX P0, PT, RZ, UR5, PT, P0 ;  /* 0x00000005ff007c0c */ /* 0x000fe2000bf05300 */
        /* <DEDUP_REMOVED lines=28> */
[----:B------:R-:W-:Y:S06]  /*afe0*/  @P0 BRA `(.L_x_60) ;  /* 0x0000000000200947 */ /* 0x000fec0003800000 */
[----:B------:R-:W-:Y:S02]  /*aff0*/  ULDC.64 UR4, c[0x0][0x728] ;  /* 0x0001ca0000047ab9 */ /* 0x000fe40000000a00 */
[----:B------:R-:W-:-:S04]  /*b000*/  ISETP.NE.U32.AND P0, PT, RZ, UR4, PT ;  /* 0x00000004ff007c0c */ /* 0x000fc8000bf05070 */
[----:B------:R-:W-:-:S13]  /*b010*/  ISETP.NE.AND.EX P0, PT, RZ, UR5, PT, P0 ;  /* 0x00000005ff007c0c */ /* 0x000fda000bf05300 */
[----:B------:R-:W-:Y:S05]  /*b020*/  @!P0 BRA `(.L_x_61) ;  /* 0x00000000000c8947 */ /* 0x000fea0003800000 */
[----:B-12---:R-:W1:Y:S02]  /*b030*/  LDC.64 R2, c[0x0][0x728] ;  /* 0x0001ca00ff027b82 */ /* 0x006e640000000a00 */
[----:B-1----:R4:W5:Y:S01]  /*b040*/  LDG.E R2, desc[UR8][R2.64] ;  /* 0x0000000802027981 */ /* 0x002962000c1e1900 */
[----:B------:R-:W-:Y:S05]  /*b050*/  BRA `(.L_x_60) ;  /* 0x0000000000047947 */ /* 0x000fea0003800000 */
.L_x_61:
[----:B--2---:R-:W3:Y:S02]  /*b060*/  LDC R2, c[0x0][0x720] ;  /* 0x0001c800ff027b82 */ /* 0x004ee40000000800 */
.L_x_60:
[----:B-1----:R-:W-:Y:S01]  /*b070*/  MOV R0, RZ ;  /* 0x000000ff00007202 */ /* 0x002fe20000000f00 */
[----:B---3-5:R-:W-:-:S03]  /*b080*/  IMAD.MOV.U32 R39, RZ, RZ, R2 ;  /* 0x000000ffff277224 */ /* 0x028fc600078e0002 */
[----:B------:R-:W-:-:S13]  /*b090*/  LOP3.LUT P0, RZ, R0, 0x1bf, RZ, 0xc0, !PT ;  /* 0x000001bf00ff7812 */ /* 0x000fda000780c0ff */
[----:B------:R-:W-:Y:S05]  /*b0a0*/  @!P0 BRA `(.L_x_62) ;  /* 0x0000000000408947 */ /* 0x000fea0003800000 */
[----:B------:R-:W-:Y:S01]  /*b0b0*/  MOV R0, 0x0 ;  /* 0x0000000000007802 */ /* 0x000fe20000000f00 */
[----:B------:R-:W-:Y:S01]  /*b0c0*/  ULDC.64 UR4, c[0x4][0x70] ;  /* 0x01001c0000047ab9 */ /* 0x000fe20000000a00 */
[----:B------:R-:W-:Y:S01]  /*b0d0*/  ULDC.64 UR6, c[0x4][0x8] ;  /* 0x0100020000067ab9 */ /* 0x000fe20000000a00 */
[----:B------:R-:W-:Y:S01]  /*b0e0*/  MOV R4, UR4 ;  /* 0x0000000400047c02 */ /* 0x000fe20008000f00 */
[----:B--2-4-:R1:W2:Y:S01]  /*b0f0*/  LDC.64 R2, c[0x4][R0] ;  /* 0x0100000000027b82 */ /* 0x0142a20000000a00 */
[----:B------:R-:W-:Y:S01]  /*b100*/  MOV R5, UR5 ;  /* 0x0000000500057c02 */ /* 0x000fe20008000f00 */
[----:B------:R-:W-:Y:S01]  /*b110*/  ULDC.64 UR4, c[0x4][0x78] ;  /* 0x01001e0000047ab9 */ /* 0x000fe20000000a00 */
[----:B------:R-:W-:Y:S01]  /*b120*/  MOV R10, UR6 ;  /* 0x00000006000a7c02 */ /* 0x000fe20008000f00 */
[----:B------:R-:W-:Y:S01]  /*b130*/  IMAD.MOV.U32 R12, RZ, RZ, 0x1 ;  /* 0x00000001ff0c7424 */ /* 0x000fe200078e00ff */
[----:B------:R-:W-:Y:S02]  /*b140*/  MOV R6, UR4 ;  /* 0x0000000400067c02 */ /* 0x000fe40008000f00 */
[----:B------:R-:W-:-:S02]  /*b150*/  MOV R7, UR5 ;  /* 0x0000000500077c02 */ /* 0x000fc40008000f00 */
[----:B------:R-:W-:Y:S02]  /*b160*/  MOV R11, UR7 ;  /* 0x00000007000b7c02 */ /* 0x000fe40008000f00 */
[----:B------:R-:W-:Y:S02]  /*b170*/  MOV R8, 0x70 ;  /* 0x0000007000087802 */ /* 0x000fe40000000f00 */
[----:B-1----:R-:W-:-:S07]  /*b180*/  MOV R13, RZ ;  /* 0x000000ff000d7202 */ /* 0x002fce0000000f00 */
[----:B------:R-:W-:-:S07]  /*b190*/  LEPC R20, `(.L_x_62) ;  /* 0x000000001014794e */ /* 0x000fce0000000000 */
[----:B--2---:R-:W-:Y:S05]  /*b1a0*/  CALL.ABS.NOINC R2 ;  /* 0x0000000002007343 */ /* 0x004fea0003c00000 */
.L_x_62:
[----:B------:R-:W-:Y:S02]  /*b1b0*/  MOV R18, UR37 ;  /* 0x0000002500127c02 */ /* 0x000fe40008000f00 */
[----:B--2-4-:R-:W-:-:S05]  /*b1c0*/  MOV R3, UR36 ;  /* 0x0000002400037c02 */ /* 0x014fca0008000f00 */
[----:B------:R-:W-:-:S05]  /*b1d0*/  IMAD R18, R3, 0x2200, R18 ;  /* 0x0000220003127824 */ /* 0x000fca00078e0212 */
[----:B------:R-:W-:-:S04]  /*b1e0*/  IADD3 R19, R18, -0x2200, RZ ;  /* 0xffffde0012137810 */ /* 0x000fc80007ffe0ff */
[----:B------:R-:W-:-:S13]  /*b1f0*/  LOP3.LUT P0, RZ, R19, 0x1b0, RZ, 0xc0, !PT ;  /* 0x000001b013ff7812 */ /* 0x000fda000780c0ff */
[----:B------:R-:W-:Y:S05]  /*b200*/  @!P0 BRA `(.L_x_63) ;  /* 0x0000000000408947 */ /* 0x000fea0003800000 */
[----:B------:R-:W-:Y:S01]  /*b210*/  MOV R0, 0x0 ;  /* 0x0000000000007802 */ /* 0x000fe20000000f00 */
[----:B------:R-:W-:Y:S01]  /*b220*/  ULDC.64 UR4, c[0x4][0x70] ;  /* 0x01001c0000047ab9 */ /* 0x000fe20000000a00 */
[----:B------:R-:W-:Y:S01]  /*b230*/  ULDC.64 UR6, c[0x4][0x78] ;  /* 0x01001e0000067ab9 */ /* 0x000fe20000000a00 */
[----:B------:R-:W-:Y:S01]  /*b240*/  MOV R4, UR4 ;  /* 0x0000000400047c02 */ /* 0x000fe20008000f00 */
[----:B------:R1:W2:Y:S01]  /*b250*/  LDC.64 R2, c[0x4][R0] ;  /* 0x0100000000027b82 */ /* 0x0002a20000000a00 */
[----:B------:R-:W-:Y:S01]  /*b260*/  MOV R5, UR5 ;  /* 0x0000000500057c02 */ /* 0x000fe20008000f00 */
[----:B------:R-:W-:Y:S01]  /*b270*/  ULDC.64 UR4, c[0x4][0x10] ;  /* 0x0100040000047ab9 */ /* 0x000fe20000000a00 */
[----:B------:R-:W-:Y:S01]  /*b280*/  MOV R6, UR6 ;  /* 0x0000000600067c02 */ /* 0x000fe20008000f00 */
[----:B------:R-:W-:Y:S01]  /*b290*/  IMAD.U32 R7, RZ, RZ, UR7 ;  /* 0x00000007ff077e24 */ /* 0x000fe2000f8e00ff */
[----:B------:R-:W-:Y:S02]  /*b2a0*/  MOV R10, UR4 ;  /* 0x00000004000a7c02 */ /* 0x000fe40008000f00 */
[----:B------:R-:W-:-:S02]  /*b2b0*/  MOV R11, UR5 ;  /* 0x00000005000b7c02 */ /* 0x000fc40008000f00 */
[----:B------:R-:W-:Y:S02]  /*b2c0*/  MOV R8, 0x70 ;  /* 0x0000007000087802 */ /* 0x000fe40000000f00 */
[----:B------:R-:W-:Y:S02]  /*b2d0*/  MOV R12, 0x1 ;  /* 0x00000001000c7802 */ /* 0x000fe40000000f00 */
[----:B-1----:R-:W-:-:S07]  /*b2e0*/  MOV R13, RZ ;  /* 0x000000ff000d7202 */ /* 0x002fce0000000f00 */
[----:B------:R-:W-:-:S07]  /*b2f0*/  LEPC R20, `(.L_x_63) ;  /* 0x000000001014794e */ /* 0x000fce0000000000 */
[----:B--2---:R-:W-:Y:S05]  /*b300*/  CALL.ABS.NOINC R2 ;  /* 0x0000000002007343 */ /* 0x004fea0003c00000 */
.L_x_63:
[----:B------:R-:W1:Y:S01]  /*b310*/  S2R R5, SR_TID.X ;  /* 0x0000000000057919 */ /* 0x000e620000002100 */
[----:B------:R-:W-:Y:S01]  /*b320*/  ULDC.64 UR4, c[0x0][0x730] ;  /* 0x0001cc0000047ab9 */ /* 0x000fe20000000a00 */
[----:B------:R-:W-:Y:S02]  /*b330*/  IADD3 R16, R16, 0x1f, RZ ;  /* 0x0000001f10107810 */ /* 0x000fe40007ffe0ff */
[----:B------:R-:W-:Y:S02]  /*b340*/  ISETP.NE.U32.AND P0, PT, RZ, UR4, PT ;  /* 0x00000004ff007c0c */ /* 0x000fe4000bf05070 */
[----:B------:R-:W-:Y:S02]  /*b350*/  ISETP.GT.U32.AND P1, PT, R16, 0x3e, PT ;  /* 0x0000003e1000780c */ /* 0x000fe40003f24070 */
[----:B------:R-:W-:-:S13]  /*b360*/  ISETP.NE.AND.EX P0, PT, RZ, UR5, PT, P0 ;  /* 0x00000005ff007c0c */ /* 0x000fda000bf05300 */
[----:B------:R-:W2:Y:S01]  /*b370*/  @P0 LDC R39, c[0x0][0x720] ;  /* 0x0001c800ff270b82 */ /* 0x000ea20000000800 */
[C---:B-1----:R-:W-:Y:S02]  /*b380*/  SHF.L.U32 R0, R5.reuse, 0x5, RZ ;  /* 0x0000000505007819 */ /* 0x042fe400000006ff */
[----:B------:R-:W-:Y:S02]  /*b390*/  SHF.R.U32.HI R3, RZ, 0x1, R5 ;  /* 0x00000001ff037819 */ /* 0x000fe40000011605 */
[C---:B------:R-:W-:Y:S02]  /*b3a0*/  LOP3.LUT R2, R0.reuse, 0xc0, RZ, 0xc0, !PT ;  /* 0x000000c000027812 */ /* 0x040fe400078ec0ff */
[----:B------:R-:W-:Y:S02]  /*b3b0*/  LOP3.LUT R4, R0, 0x20, RZ, 0xc0, !PT ;  /* 0x0000002000047812 */ /* 0x000fe400078ec0ff */
[----:B------:R-:W-:Y:S02]  /*b3c0*/  LOP3.LUT R2, R2, 0x8, R3, 0xf8, !PT ;  /* 0x0000000802027812 */ /* 0x000fe400078ef803 */
[----:B------:R-:W-:Y:S01]  /*b3d0*/  SHF.L.U32 R3, R5, 0x2, RZ ;  /* 0x0000000205037819 */ /* 0x000fe200000006ff */
[----:B------:R-:W-:Y:S01]  /*b3e0*/  IMAD R4, R17, 0x200, R4 ;  /* 0x0000020011047824 */ /* 0x000fe200078e0204 */
[----:B------:R-:W-:Y:S01]  /*b3f0*/  LOP3.LUT R0, R0, 0x100, RZ, 0xc0, !PT ;  /* 0x0000010000007812 */ /* 0x000fe200078ec0ff */
[-C--:B--2---:R-:W-:Y:S01]  /*b400*/  FMUL R7, R24, R39.reuse ;  /* 0x0000002718077220 */ /* 0x084fe20000400000 */
[----:B------:R-:W-:Y:S01]  /*b410*/  LOP3.LUT R3, R2, 0x18, R3, 0x78, !PT ;  /* 0x0000001802037812 */ /* 0x000fe200078e7803 */
[-C--:B------:R-:W-:Y:S01]  /*b420*/  FMUL R2, R94, R39.reuse ;  /* 0x000000275e027220 */ /* 0x080fe20000400000 */
[----:B------:R-:W-:Y:S01]  /*b430*/  LOP3.LUT P0, RZ, R5, 0x4, RZ, 0xc0, !PT ;  /* 0x0000000405ff7812 */ /* 0x000fe2000780c0ff */
[-C--:B------:R-:W-:Y:S01]  /*b440*/  FMUL R5, R22, R39.reuse ;  /* 0x0000002716057220 */ /* 0x080fe20000400000 */
[----:B------:R-:W-:Y:S01]  /*b450*/  IADD3 R3, R3, R4, R0 ;  /* 0x0000000403037210 */ /* 0x000fe20007ffe000 */
[-C--:B------:R-:W-:Y:S01]  /*b460*/  FMUL R4, R88, R39.reuse ;  /* 0x0000002758047220 */ /* 0x080fe20000400000 */
[-C--:B------:R-:W-:Y:S01]  /*b470*/  FMUL R0, R90, R39.reuse ;  /* 0x000000275a007220 */ /* 0x080fe20000400000 */
[-C--:B------:R-:W-:Y:S01]  /*b480*/  FMUL R9, R26, R39.reuse ;  /* 0x000000271a097220 */ /* 0x080fe20000400000 */
[-C--:B------:R-:W-:Y:S01]  /*b490*/  FMUL R10, R98, R39.reuse ;  /* 0x00000027620a7220 */ /* 0x080fe20000400000 */
[-C--:B------:R-:W-:Y:S01]  /*b4a0*/  FMUL R11, R28, R39.reuse ;  /* 0x000000271c0b7220 */ /* 0x080fe20000400000 */
[-C--:B------:R-:W-:Y:S01]  /*b4b0*/  FMUL R12, R102, R39.reuse ;  /* 0x00000027660c7220 */ /* 0x080fe20000400000 */
        /* <DEDUP_REMOVED lines=10> */
[----:B------:R-:W-:Y:S01]  /*b560*/  MOV R0, 0x10 ;  /* 0x0000001000007802 */ /* 0x000fe20000000f00 */
[----:B------:R-:W-:Y:S01]  /*b570*/  FMUL R16, R34, R39 ;  /* 0x0000002722107220 */ /* 0x000fe20000400000 */
[----:B------:R-:W-:Y:S01]  /*b580*/  LEA R19, R3, R19, 0x1 ;  /* 0x0000001303137211 */ /* 0x000fe200078e08ff */
[-C--:B------:R-:W-:Y:S01]  /*b590*/  FMUL R20, R36, R39.reuse ;  /* 0x0000002724147220 */ /* 0x080fe20000400000 */
        /* <DEDUP_REMOVED lines=47> */
[----:B------:R-:W-:Y:S01]  /*b890*/  FMUL R39, R150, R39 ;  /* 0x0000002796277220 */ /* 0x000fe20000400000 */
[----:B------:R-:W-:-:S02]  /*b8a0*/  F2FP.BF16.F32.PACK_AB R6, R93, R6 ;  /* 0x000000065d06723e */ /* 0x000fc400000010ff */
[----:B------:R-:W-:Y:S02]  /*b8b0*/  F2FP.BF16.F32.PACK_AB R8, R97, R8 ;  /* 0x000000086108723e */ /* 0x000fe400000010ff */
[----:B------:R-:W-:Y:S02]  /*b8c0*/  F2FP.BF16.F32.PACK_AB R10, R101, R100 ;  /* 0x00000064650a723e */ /* 0x000fe400000010ff */
[----:B------:R-:W-:Y:S02]  /*b8d0*/  SEL R0, R0, 0xfffffff0, !P0 ;  /* 0xfffffff000007807 */ /* 0x000fe40004000000 */
[----:B------:R-:W-:Y:S01]  /*b8e0*/  IADD3 R13, R19, 0x1000, RZ ;  /* 0x00001000130d7810 */ /* 0x000fe20007ffe0ff */
[----:B------:R-:W-:Y:S06]  /*b8f0*/  @P1 BRA `(.L_x_64) ;  /* 0x0000000000041947 */ /* 0x000fec0003800000 */
[----:B------:R-:W-:-:S04]  /*b900*/  DEPBAR.LE SB0, 0x1 ;  /* 0x000080400000791a */ /* 0x000fc80000000000 */
.L_x_64:
[----:B------:R-:W-:Y:S05]  /*b910*/  WARPSYNC.ALL ;  /* 0x0000000000007948 */ /* 0x000fea0003800000 */
[----:B------:R-:W-:Y:S01]  /*b920*/  BAR.SYNC.DEFER_BLOCKING 0x1, 0x80 ;  /* 0x0042000000007b1d */ /* 0x000fe20000010000 */
[----:B------:R-:W-:Y:S02]  /*b930*/  LEA R3, R3, R18, 0x1 ;  /* 0x0000001203037211 */ /* 0x000fe400078e08ff */
[C---:B------:R-:W-:Y:S02]  /*b940*/  LEA R13, R0.reuse, R13, 0x1 ;  /* 0x0000000d000d7211 */ /* 0x040fe400078e08ff */
[----:B------:R-:W-:Y:S01]  /*b950*/  LEA R0, R0, R19, 0x1 ;  /* 0x0000001300007211 */ /* 0x000fe200078e08ff */
[----:B------:R-:W-:Y:S01]  /*b960*/  BSSY B0, `(.L_x_65) ;  /* 0x000001e000007945 */ /* 0x000fe20003800000 */
        /* <DEDUP_REMOVED lines=8> */
[----:B------:R1:W-:Y:S04]  /*b9f0*/  STSM.16.M88.4 [R3+-0x2200], R4 ;  /* 0xffde000403007844 */ /* 0x0003e80000000200 */
[----:B------:R1:W-:Y:S01]  /*ba00*/  STSM.16.M88.4 [R0], R8 ;  /* 0x0000000800007844 */ /* 0x0003e20000000200 */
[----:B------:R-:W-:Y:S01]  /*ba10*/  @!PT LDS RZ, [RZ] ;  /* 0x00000000fffff984 */ /* 0x000fe20000000800 */
[----:B------:R-:W-:Y:S01]  /*ba20*/  @!PT LDS RZ, [RZ] ;  /* 0x00000000fffff984 */ /* 0x000fe20000000800 */
[----:B------:R-:W-:Y:S01]  /*ba30*/  @!PT LDS RZ, [RZ] ;  /* 0x00000000fffff984 */ /* 0x000fe20000000800 */
[----:B------:R-:W-:Y:S01]  /*ba40*/  @!PT LDS RZ, [RZ] ;  /* 0x00000000fffff984 */ /* 0x000fe20000000800 */
[----:B------:R2:W-:Y:S06]  /*ba50*/  MEMBAR.ALL.CTA ;  /* 0x0000000000007992 */ /* 0x0005ec0000008000 */
[----:B--2---:R-:W2:Y:S02]  /*ba60*/  FENCE.VIEW.ASYNC.S ;  /* 0x00000000000073c6 */ /* 0x004ea40000000000 */
[----:B--2---:R-:W-:Y:S06]  /*ba70*/  BAR.SYNC.DEFER_BLOCKING 0x1, 0x80 ;  /* 0x0042000000007b1d */ /* 0x004fec0000010000 */
[----:B------:R-:W-:Y:S05]  /*ba80*/  @P1 BRA `(.L_x_66) ;  /* 0x00000000002c1947 */ /* 0x000fea0003800000 */
[----:B------:R-:W-:Y:S01]  /*ba90*/  S2UR UR44, SR_CTAID.Z ;  /* 0x00000000002c79c3 */ /* 0x000fe20000002700 */
[----:B------:R-:W-:Y:S01]  /*baa0*/  R2UR UR40, R18 ;  /* 0x00000000122872ca */ /* 0x000fe200000e0000 */
[----:B------:R-:W-:Y:S01]  /*bab0*/  ULDC.64 UR4, c[0x0][0x198] ;  /* 0x0000660000047ab9 */ /* 0x000fe20000000a00 */
[----:B------:R-:W-:Y:S01]  /*bac0*/  UMOV UR41, URZ ;  /* 0x0000003f00297c82 */ /* 0x000fe20008000000 */
[----:B------:R-:W-:-:S04]  /*bad0*/  UIADD3 UR4, UP0, UR4, 0x670, URZ ;  /* 0x0000067004047890 */ /* 0x000fc8000ff1e03f */
[----:B------:R-:W2:Y:S01]  /*bae0*/  S2UR UR43, SR_CTAID.Y ;  /* 0x00000000002b79c3 */ /* 0x000ea20000002600 */
[----:B------:R-:W-:-:S05]  /*baf0*/  UIADD3.X UR5, URZ, UR5, URZ, UP0, !UPT ;  /* 0x000000053f057290 */ /* 0x000fca00087fe43f */
[----:B------:R-:W-:-:S09]  /*bb00*/  UIADD3 UR40, UR40, -0x2200, URZ ;  /* 0xffffde0028287890 */ /* 0x000fd2000fffe03f */
[----:B--2---:R2:W-:Y:S01]  /*bb10*/  UTMASTG.4D [UR40], [UR4] ;  /* 0x00000028040073b5 */ /* 0x0045e20008018000 */
[----:B------:R0:W-:Y:S01]  /*bb20*/  UTMACMDFLUSH ;  /* 0x00000000000079b7 */ /* 0x0001e20000000000 */
[----:B--2---:R-:W-:-:S04]  /*bb30*/  DEPBAR.LE SB0, 0x1 ;  /* 0x000080400000791a */ /* 0x004fc80000000000 */
.L_x_66:
[----:B------:R-:W-:Y:S05]  /*bb40*/  BSYNC B0 ;  /* 0x0000000000007941 */ /* 0x000fea0003800000 */
.L_x_65:
[----:B------:R-:W-:Y:S01]  /*bb50*/  BAR.SYNC.DEFER_BLOCKING 0x1, 0x80 ;  /* 0x0042000000007b1d */ /* 0x000fe20000010000 */
[----:B------:R-:W-:Y:S02]  /*bb60*/  F2FP.BF16.F32.PACK_AB R120, R121, R120 ;  /* 0x000000787978723e */ /* 0x000fe400000010ff */
[----:B------:R-:W-:Y:S02]  /*bb70*/  F2FP.BF16.F32.PACK_AB R128, R129, R128 ;  /* 0x000000808180723e */ /* 0x000fe400000010ff */
[----:B------:R-:W-:Y:S01]  /*bb80*/  F2FP.BF16.F32.PACK_AB R121, R24, R25 ;  /* 0x000000191879723e */ /* 0x000fe200000010ff */
[----:B------:R-:W-:Y:S01]  /*bb90*/  BSSY B0, `(.L_x_67) ;  /* 0x000001b000007945 */ /* 0x000fe20003800000 */
[----:B------:R-:W-:Y:S02]  /*bba0*/  F2FP.BF16.F32.PACK_AB R122, R125, R124 ;  /* 0x0000007c7d7a723e */ /* 0x000fe400000010ff */
[----:B------:R-:W-:Y:S02]  /*bbb0*/  F2FP.BF16.F32.PACK_AB R123, R26, R27 ;  /* 0x0000001b1a7b723e */ /* 0x000fe400000010ff */
[----:B------:R-:W-:-:S02]  /*bbc0*/  F2FP.BF16.F32.PACK_AB R129, R28, R29 ;  /* 0x0000001d1c81723e */ /* 0x000fc400000010ff */
[----:B------:R-:W-:Y:S02]  /*bbd0*/  F2FP.BF16.F32.PACK_AB R130, R133, R132 ;  /* 0x000000848582723e */ /* 0x000fe400000010ff */
[----:B------:R-:W-:Y:S01]  /*bbe0*/  F2FP.BF16.F32.PACK_AB R131, R30, R31 ;  /* 0x0000001f1e83723e */ /* 0x000fe200000010ff */
[----:B------:R2:W-:Y:S04]  /*bbf0*/  STSM.16.M88.4 [R19+0x1000], R104 ;  /* 0x0010006813007844 */ /* 0x0005e80000000200 */
[----:B------:R2:W-:Y:S01]  /*bc00*/  STSM.16.M88.4 [R0+0x1000], R112 ;  /* 0x0010007000007844 */ /* 0x0005e20000000200 */
[----:B------:R-:W-:Y:S01]  /*bc10*/  @!PT LDS RZ, [RZ] ;  /* 0x00000000fffff984 */ /* 0x000fe20000000800 */
[----:B------:R-:W-:Y:S01]  /*bc20*/  @!PT LDS RZ, [RZ] ;  /* 0x00000000fffff984 */ /* 0x000fe20000000800 */
[----:B------:R-:W-:Y:S01]  /*bc30*/  @!PT LDS RZ, [RZ] ;  /* 0x00000000fffff984 */ /* 0x000fe20000000800 */
[----:B------:R-:W-:Y:S01]  /*bc40*/  @!PT LDS RZ, [RZ] ;  /* 0x00000000fffff984 */ /* 0x000fe20000000800 */
[----:B------:R3:W-:Y:S06]  /*bc50*/  MEMBAR.ALL.CTA ;  /* 0x0000000000007992 */ /* 0x0007ec0000008000 */
[----:B---3--:R-:W3:Y:S02]  /*bc60*/  FENCE.VIEW.ASYNC.S ;  /* 0x00000000000073c6 */ /* 0x008ee40000000000 */
[----:B---3--:R-:W-:Y:S06]  /*bc70*/  BAR.SYNC.DEFER_BLOCKING 0x1, 0x80 ;  /* 0x0042000000007b1d */ /* 0x008fec0000010000 */
[----:B------:R-:W-:Y:S05]  /*bc80*/  @P1 BRA `(.L_x_68) ;  /* 0x00000000002c1947 */ /* 0x000fea0003800000 */
[----:B------:R-:W-:Y:S01]  /*bc90*/  S2UR UR44, SR_CTAID.Z ;  /* 0x00000000002c79c3 */ /* 0x000fe20000002700 */
[----:B------:R-:W-:Y:S01]  /*bca0*/  R2UR UR40, R18 ;  /* 0x00000000122872ca */ /* 0x000fe200000e0000 */
[----:B------:R-:W-:Y:S01]  /*bcb0*/  ULDC.64 UR4, c[0x0][0x198] ;  /* 0x0000660000047ab9 */ /* 0x000fe20000000a00 */
[----:B------:R-:W-:Y:S01]  /*bcc0*/  UMOV UR41, 0x20 ;  /* 0x0000002000297882 */ /* 0x000fe20000000000 */
[----:B------:R-:W-:-:S04]  /*bcd0*/  UIADD3 UR4, UP0, UR4, 0x670, URZ ;  /* 0x0000067004047890 */ /* 0x000fc8000ff1e03f */
[----:B------:R-:W3:Y:S01]  /*bce0*/  S2UR UR43, SR_CTAID.Y ;  /* 0x00000000002b79c3 */ /* 0x000ee20000002600 */
[----:B------:R-:W-:-:S05]  /*bcf0*/  UIADD3.X UR5, URZ, UR5, URZ, UP0, !UPT ;  /* 0x000000053f057290 */ /* 0x000fca00087fe43f */
[----:B------:R-:W-:-:S09]  /*bd00*/  UIADD3 UR40, UR40, -0x1200, URZ ;  /* 0xffffee0028287890 */ /* 0x000fd2000fffe03f */
[----:B---3--:R3:W-:Y:S01]  /*bd10*/  UTMASTG.4D [UR40], [UR4] ;  /* 0x00000028040073b5 */ /* 0x0087e20008018000 */
[----:B------:R0:W-:Y:S01]  /*bd20*/  UTMACMDFLUSH ;  /* 0x00000000000079b7 */ /* 0x0001e20000000000 */
[----:B---3--:R-:W-:-:S04]  /*bd30*/  DEPBAR.LE SB0, 0x1 ;  /* 0x000080400000791a */ /* 0x008fc80000000000 */
.L_x_68:
[----:B------:R-:W-:Y:S05]  /*bd40*/  BSYNC B0 ;  /* 0x0000000000007941 */ /* 0x000fea0003800000 */
.L_x_67:
        /* <DEDUP_REMOVED lines=10> */
[----:B------:R3:W-:Y:S04]  /*bdf0*/  STSM.16.M88.4 [R19], R120 ;  /* 0x0000007813007844 */ /* 0x0007e80000000200 */
[----:B------:R3:W-:Y:S01]  /*be00*/  STSM.16.M88.4 [R0], R128 ;  /* 0x0000008000007844 */ /* 0x0007e20000000200 */
[----:B------:R-:W-:Y:S01]  /*be10*/  @!PT LDS RZ, [RZ] ;  /* 0x00000000fffff984 */ /* 0x000fe20000000800 */
[----:B------:R-:W-:Y:S01]  /*be20*/  @!PT LDS RZ, [RZ] ;  /* 0x00000000fffff984 */ /* 0x000fe20000000800 */
[----:B------:R-:W-:Y:S01]  /*be30*/  @!PT LDS RZ, [RZ] ;  /* 0x00000000fffff984 */ /* 0x000fe20000000800 */
[----:B------:R-:W-:Y:S01]  /*be40*/  @!PT LDS RZ, [RZ] ;  /* 0x00000000fffff984 */ /* 0x000fe20000000800 */
[----:B------:R4:W-:Y:S06]  /*be50*/  MEMBAR.ALL.CTA ;  /* 0x0000000000007992 */ /* 0x0009ec0000008000 */
[----:B----4-:R-:W4:Y:S02]  /*be60*/  FENCE.VIEW.ASYNC.S ;  /* 0x00000000000073c6 */ /* 0x010f240000000000 */
[----:B----4-:R-:W-:Y:S06]  /*be70*/  BAR.SYNC.DEFER_BLOCKING 0x1, 0x80 ;  /* 0x0042000000007b1d */ /* 0x010fec0000010000 */
[----:B------:R-:W-:Y:S05]  /*be80*/  @P1 BRA `(.L_x_70) ;  /* 0x0000000000301947 */ /* 0x000fea0003800000 */
[----:B------:R-:W-:Y:S01]  /*be90*/  S2UR UR12, SR_CTAID.Z ;  /* 0x00000000000c79c3 */ /* 0x000fe20000002700 */
[----:B------:R-:W-:Y:S01]  /*bea0*/  R2UR UR8, R18 ;  /* 0x00000000120872ca */ /* 0x000fe200000e0000 */
[----:B------:R-:W-:Y:S01]  /*beb0*/  ULDC.64 UR4, c[0x0][0x198] ;  /* 0x0000660000047ab9 */ /* 0x000fe20000000a00 */
[----:B------:R-:W-:Y:S01]  /*bec0*/  UMOV UR9, 0x40 ;  /* 0x0000004000097882 */ /* 0x000fe20000000000 */
[----:B------:R-:W-:Y:S01]  /*bed0*/  UIADD3 UR4, UP0, UR4, 0x670, URZ ;  /* 0x0000067004047890 */ /* 0x000fe2000ff1e03f */
[----:B------:R-:W-:-:S03]  /*bee0*/  UMOV UR10, UR42 ;  /* 0x0000002a000a7c82 */ /* 0x000fc60008000000 */
[----:B------:R-:W4:Y:S01]  /*bef0*/  S2UR UR11, SR_CTAID.Y ;  /* 0x00000000000b79c3 */ /* 0x000f220000002600 */
[----:B------:R-:W-:-:S05]  /*bf00*/  UIADD3.X UR5, URZ, UR5, URZ, UP0, !UPT ;  /* 0x000000053f057290 */ /* 0x000fca00087fe43f */
[----:B------:R-:W-:-:S09]  /*bf10*/  UIADD3 UR8, UR8, -0x2200, URZ ;  /* 0xffffde0008087890 */ /* 0x000fd2000fffe03f */
[----:B----4-:R4:W-:Y:S01]  /*bf20*/  UTMASTG.4D [UR8], [UR4] ;  /* 0x00000008040073b5 */ /* 0x0109e20008018000 */
[----:B------:R0:W-:Y:S01]  /*bf30*/  UTMACMDFLUSH ;  /* 0x00000000000079b7 */ /* 0x0001e20000000000 */
[----:B----4-:R-:W-:-:S04]  /*bf40*/  DEPBAR.LE SB0, 0x1 ;  /* 0x000080400000791a */ /* 0x010fc80000000000 */
.L_x_70:
[----:B------:R-:W-:Y:S05]  /*bf50*/  BSYNC B0 ;  /* 0x0000000000007941 */ /* 0x000fea0003800000 */
.L_x_69:
[----:B------:R-:W-:Y:S06]  /*bf60*/  BAR.SYNC.DEFER_BLOCKING 0x1, 0x80 ;  /* 0x0042000000007b1d */ /* 0x000fec0000010000 */
[----:B------:R-:W-:Y:S01]  /*bf70*/  BSSY B0, `(.L_x_71) ;  /* 0x0000016000007945 */ /* 0x000fe20003800000 */
[----:B------:R4:W-:Y:S04]  /*bf80*/  STSM.16.M88.4 [R19+0x1000], R136 ;  /* 0x0010008813007844 */ /* 0x0009e80000000200 */
[----:B------:R4:W-:Y:S01]  /*bf90*/  STSM.16.M88.4 [R13], R144 ;  /* 0x000000900d007844 */ /* 0x0009e20000000200 */
[----:B------:R-:W-:Y:S01]  /*bfa0*/  @!PT LDS RZ, [RZ] ;  /* 0x00000000fffff984 */ /* 0x000fe20000000800 */
[----:B------:R-:W-:Y:S01]  /*bfb0*/  @!PT LDS RZ, [RZ] ;  /* 0x00000000fffff984 */ /* 0x000fe20000000800 */
[----:B------:R-:W-:Y:S01]  /*bfc0*/  @!PT LDS RZ, [RZ] ;  /* 0x00000000fffff984 */ /* 0x000fe20000000800 */
[----:B------:R-:W-:Y:S01]  /*bfd0*/  @!PT LDS RZ, [RZ] ;  /* 0x00000000fffff984 */ /* 0x000fe20000000800 */
[----:B------:R5:W-:Y:S06]  /*bfe0*/  MEMBAR.ALL.CTA ;  /* 0x0000000000007992 */ /* 0x000bec0000008000 */
[----:B-----5:R-:W5:Y:S02]  /*bff0*/  FENCE.VIEW.ASYNC.S ;  /* 0x00000000000073c6 */ /* 0x020f640000000000 */
[----:B-----5:R-:W-:Y:S06]  /*c000*/  BAR.SYNC.DEFER_BLOCKING 0x1, 0x80 ;  /* 0x0042000000007b1d */ /* 0x020fec0000010000 */
[----:B------:R-:W-:Y:S05]  /*c010*/  @P1 BRA `(.L_x_72) ;  /* 0x00000000002c1947 */ /* 0x000fea0003800000 */
[----:B------:R-:W-:Y:S01]  /*c020*/  S2UR UR12, SR_CTAID.Z ;  /* 0x00000000000c79c3 */ /* 0x000fe20000002700 */
[----:B------:R-:W-:Y:S01]  /*c030*/  R2UR UR8, R18 ;  /* 0x00000000120872ca */ /* 0x000fe200000e0000 */
[----:B------:R-:W-:Y:S01]  /*c040*/  ULDC.64 UR4, c[0x0][0x198] ;  /* 0x0000660000047ab9 */ /* 0x000fe20000000a00 */
[----:B------:R-:W-:Y:S01]  /*c050*/  UMOV UR9, 0x60 ;  /* 0x0000006000097882 */ /* 0x000fe20000000000 */
[----:B------:R-:W-:Y:S01]  /*c060*/  UIADD3 UR4, UP0, UR4, 0x670, URZ ;  /* 0x0000067004047890 */ /* 0x000fe2000ff1e03f */
[----:B------:R-:W-:-:S03]  /*c070*/  UMOV UR10, UR42 ;  /* 0x0000002a000a7c82 */ /* 0x000fc60008000000 */
[----:B------:R-:W5:Y:S01]  /*c080*/  S2UR UR11, SR_CTAID.Y ;  /* 0x00000000000b79c3 */ /* 0x000f620000002600 */
[----:B------:R-:W-:-:S05]  /*c090*/  UIADD3.X UR5, URZ, UR5, URZ, UP0, !UPT ;  /* 0x000000053f057290 */ /* 0x000fca00087fe43f */
[----:B------:R-:W-:-:S09]  /*c0a0*/  UIADD3 UR8, UR8, -0x1200, URZ ;  /* 0xffffee0008087890 */ /* 0x000fd2000fffe03f */
[----:B-----5:R1:W-:Y:S02]  /*c0b0*/  UTMASTG.4D [UR8], [UR4] ;  /* 0x00000008040073b5 */ /* 0x0203e40008018000 */
[----:B-1----:R0:W-:Y:S02]  /*c0c0*/  UTMACMDFLUSH ;  /* 0x00000000000079b7 */ /* 0x0021e40000000000 */
.L_x_72:
[----:B------:R-:W-:Y:S05]  /*c0d0*/  BSYNC B0 ;  /* 0x0000000000007941 */ /* 0x000fea0003800000 */
.L_x_71:
[----:B------:R-:W-:Y:S01]  /*c0e0*/  UIADD3 UR36, UR36, -0x1, URZ ;  /* 0xffffffff24247890 */ /* 0x000fe2000fffe03f */
[----:B------:R-:W-:-:S04]  /*c0f0*/  DEPBAR.LE SB0, 0x0 ;  /* 0x000080000000791a */ /* 0x000fc80000000000 */
[----:B------:R-:W-:-:S04]  /*c100*/  USHF.L.U32 UR4, UR36, 0x3, URZ ;  /* 0x0000000324047899 */ /* 0x000fc8000800063f */
[----:B------:R-:W-:-:S04]  /*c110*/  ULOP3.LUT UR4, UR4, 0x8, URZ, 0xe2, !UPT ;  /* 0x0000000804047892 */ /* 0x000fc8000f8ee23f */
[----:B------:R-:W-:-:S06]  /*c120*/  ULOP3.LUT UR4, UR4, 0x18, URZ, 0x3c, !UPT ;  /* 0x0000001804047892 */ /* 0x000fcc000f8e3c3f */
[----:B-123--:R-:W-:-:S04]  /*c130*/  IMAD.U32 R0, RZ, RZ, UR4 ;  /* 0x00000004ff007e24 */ /* 0x00efc8000f8e00ff */
[----:B------:R-:W-:Y:S01]  /*c140*/  SYNCS.ARRIVE.TRANS64.A1T0 RZ, [R0+UR37+0x30090], RZ ;  /* 0x030090ff00ff79a7 */ /* 0x000fe20008100025 */
[----:B------:R-:W-:Y:S05]  /*c150*/  EXIT ;  /* 0x000000000000794d */ /* 0x000fea0003800000 */
.L_x_6:
[----:B------:R-:W-:-:S08]  /*c160*/  UISETP.NE.AND UP0, UPT, UR5, 0x1, UPT ;  /* 0x000000010500788c */ /* 0x000fd0000bf05270 */
[----:B------:R-:W1:-:S00]  /*c170*/  USETMAXREG.DEALLOC.CTAPOOL 0x18 ;  /* 0x00000018000079c8 */ /* 0x000e4000080e0500 */
[----:B------:R-:W-:-:S13]  /*c180*/  PLOP3.LUT P0, PT, PT, PT, UP0, 0x80, 0x0 ;  /* 0x000000000000781c */ /* 0x000fda0003f0f008 */
[----:B------:R-:W-:Y:S05]  /*c190*/  @P0 EXIT ;  /* 0x000000000000094d */ /* 0x000fea0003800000 */
[----:B------:R-:W2:Y:S01]  /*c1a0*/  S2UR UR11, SR_CTAID.X ;  /* 0x00000000000b79c3 */ /* 0x000ea20000002500 */
[----:B------:R-:W-:Y:S01]  /*c1b0*/  ELECT P3, URZ, PT ;  /* 0x00000000003f782f */ /* 0x000fe20003860000 */
[----:B------:R-:W-:Y:S01]  /*c1c0*/  BSSY B0, `(.L_x_73) ;  /* 0x000002e000007945 */ /* 0x000fe20003800000 */
[----:B-1----:R-:W-:Y:S02]  /*c1d0*/  MOV R2, RZ ;  /* 0x000000ff00027202 */ /* 0x002fe40000000f00 */
[----:B------:R-:W-:Y:S02]  /*c1e0*/  MOV R8, RZ ;  /* 0x000000ff00087202 */ /* 0x000fe40000000f00 */
[----:B------:R-:W-:Y:S01]  /*c1f0*/  MOV R4, RZ ;  /* 0x000000ff00047202 */ /* 0x000fe20000000f00 */
[----:B------:R-:W1:Y:S08]  /*c200*/  S2UR UR28, SR_CTAID.Y ;  /* 0x00000000001c79c3 */ /* 0x000e700000002600 */
[----:B------:R-:W3:Y:S01]  /*c210*/  S2UR UR29, SR_CTAID.Z ;  /* 0x00000000001d79c3 */ /* 0x000ee20000002700 */
[----:B--2---:R-:W-:Y:S01]  /*c220*/  USHF.L.U32 UR11, UR11, 0x7, URZ ;  /* 0x000000070b0b7899 */ /* 0x004fe2000800063f */
[----:B------:R-:W-:Y:S11]  /*c230*/  @!P3 BRA `(.L_x_74) ;  /* 0x000000000098b947 */ /* 0x000ff60003800000 */
[----:B------:R-:W2:Y:S01]  /*c240*/  S2R R4, SR_CgaCtaId ;  /* 0x0000000000047919 */ /* 0x000ea20000008800 */
[----:B------:R-:W-:Y:S02]  /*c250*/  MOV R3, 0x400 ;  /* 0x0000040000037802 */ /* 0x000fe40000000f00 */
[----:B------:R-:W-:Y:S02]  /*c260*/  MOV R5, 0x1 ;  /* 0x0000000100057802 */ /* 0x000fe40000000f00 */
[----:B--2---:R-:W-:Y:S02]  /*c270*/  LEA R4, R4, R3, 0x18 ;  /* 0x0000000304047211 */ /* 0x004fe400078ec0ff */
[----:B------:R-:W-:-:S04]  /*c280*/  SHF.L.U32 R3, R5, 0x1f, RZ ;  /* 0x0000001f05037819 */ /* 0x000fc800000006ff */
[----:B------:R-:W2:Y:S02]  /*c290*/  SYNCS.PHASECHK.TRANS64.TRYWAIT P0, [R4+URZ+0x30060], R3 ;  /* 0x03006003040075a7 */ /* 0x000ea4000800017f */
[----:B--2---:R-:W-:Y:S05]  /*c2a0*/  @!P0 BRA `(.L_x_75) ;  /* 0x0000001400308947 */ /* 0x004fea0003800000 */
.L_x_112:
[----:B------:R-:W-:Y:S01]  /*c2b0*/  ULOP3.LUT UR5, UR4, 0x2, URZ, 0xfc, !UPT ;  /* 0x0000000204057892 */ /* 0x000fe2000f8efc3f */
[----:B--2---:R-:W-:-:S03]  /*c2c0*/  @P2 MOV R3, 0x4000 ;  /* 0x0000400000032802 */ /* 0x004fc60000000f00 */
[----:B------:R-:W-:Y:S01]  /*c2d0*/  UPRMT UR5, UR5, 0x9910, URZ ;  /* 0x0000991005057896 */ /* 0x000fe2000800003f */
[----:B------:R2:W-:Y:S03]  /*c2e0*/  @P2 SYNCS.ARRIVE.TRANS64 RZ, [R4+URZ+0x30050], R3 ;  /* 0x0300500304ff29a7 */ /* 0x0005e6000800003f */
[----:B------:R-:W-:-:S06]  /*c2f0*/  UISETP.NE.AND UP0, UPT, UR5, 0x2, UPT ;  /* 0x000000020500788c */ /* 0x000fcc000bf05270 */
[----:B------:R-:W-:-:S13]  /*c300*/  PLOP3.LUT P0, PT, PT, PT, UP0, 0x80, 0x0 ;  /* 0x000000000000781c */ /* 0x000fda0003f0f008 */
[----:B--2---:R-:W-:Y:S05]  /*c310*/  @P0 BRA `(.L_x_76) ;  /* 0x0000000000040947 */ /* 0x004fea0003800000 */
[----:B-1-3--:R-:W-:Y:S01]  /*c320*/  BPT.TRAP 0x1 ;  /* 0x000000040000795c */ /* 0x00afe20000300000 */
.L_x_76:
[----:B------:R-:W-:-:S04]  /*c330*/  LOP3.LUT P0, RZ, R0, 0x1f, RZ, 0xc0, !PT ;  /* 0x0000001f00ff7812 */ /* 0x000fc8000780c0ff */
[----:B------:R-:W-:-:S13]  /*c340*/  PLOP3.LUT P0, PT, P0, P2, PT, 0x2a, 0x0 ;  /* 0x000000000000781c */ /* 0x000fda0000704572 */
[----:B------:R-:W-:Y:S05]  /*c350*/  @P0 BRA `(.L_x_77) ;  /* 0x0000000000040947 */ /* 0x000fea0003800000 */
[----:B-1-3--:R-:W-:Y:S01]  /*c360*/  BPT.TRAP 0x1 ;  /* 0x000000040000795c */ /* 0x00afe20000300000 */
.L_x_77:
[----:B------:R-:W-:Y:S01]  /*c370*/  R2UR UR8, R4 ;  /* 0x00000000040872ca */ /* 0x000fe200000e0000 */
[----:B------:R-:W-:Y:S01]  /*c380*/  ULDC.64 UR6, c[0x0][0x198] ;  /* 0x0000660000067ab9 */ /* 0x000fe20000000a00 */
[----:B------:R-:W-:Y:S01]  /*c390*/  UMOV UR14, 0x0 ;  /* 0x00000000000e7882 */ /* 0x000fe20000000000 */
[----:B------:R-:W-:Y:S01]  /*c3a0*/  UIADD3 UR6, UP0, UR6, 0xf0, URZ ;  /* 0x000000f006067890 */ /* 0x000fe2000ff1e03f */
[----:B------:R-:W-:Y:S01]  /*c3b0*/  MOV R8, 0x40 ;  /* 0x0000004000087802 */ /* 0x000fe20000000f00 */
[----:B------:R-:W-:Y:S01]  /*c3c0*/  UMOV UR15, 0x10000000 ;  /* 0x10000000000f7882 */ /* 0x000fe20000000000 */
[----:B------:R-:W-:Y:S01]  /*c3d0*/  UMOV UR10, URZ ;  /* 0x0000003f000a7c82 */ /* 0x000fe20008000000 */
[----:B------:R-:W-:Y:S01]  /*c3e0*/  UIADD3.X UR7, URZ, UR7, URZ, UP0, !UPT ;  /* 0x000000073f077290 */ /* 0x000fe200087fe43f */
[----:B------:R-:W-:Y:S01]  /*c3f0*/  MOV R4, 0x1 ;  /* 0x0000000100047802 */ /* 0x000fe20000000f00 */
[----:B-1----:R-:W-:Y:S01]  /*c400*/  UMOV UR12, UR28 ;  /* 0x0000001c000c7c82 */ /* 0x002fe20008000000 */
[----:B---3--:R-:W-:Y:S01]  /*c410*/  UMOV UR13, UR29 ;  /* 0x0000001d000d7c82 */ /* 0x008fe20008000000 */
[----:B------:R-:W-:Y:S01]  /*c420*/  UMOV UR26, 0x40 ;  /* 0x00000040001a7882 */ /* 0x000fe20000000000 */
[----:B------:R-:W-:Y:S01]  /*c430*/  UMOV UR27, UR11 ;  /* 0x0000000b001b7c82 */ /* 0x000fe20008000000 */
[----:B------:R-:W-:-:S02]  /*c440*/  UIADD3 UR9, UR8, 0x30050, URZ ;  /* 0x0003005008097890 */ /* 0x000fc4000fffe03f */
[----:B------:R-:W-:-:S05]  /*c450*/  UIADD3 UR24, UR8, 0x2000, URZ ;  /* 0x0000200008187890 */ /* 0x000fca000fffe03f */
[----:B------:R-:W-:Y:S02]  /*c460*/  UMOV UR25, UR9 ;  /* 0x0000000900197c82 */ /* 0x000fe40008000000 */
[----:B------:R2:W-:Y:S02]  /*c470*/  UTMALDG.4D [UR8], [UR6], desc[UR14] ;  /* 0x00000e08060075b4 */ /* 0x0005e40008019000 */
[----:B------:R2:W-:Y:S02]  /*c480*/  UTMALDG.4D [UR24], [UR6], desc[UR14] ;  /* 0x00000e18060075b4 */ /* 0x0005e40008019000 */
[----:B--2---:R-:W-:Y:S01]  /*c490*/  NOP ;  /* 0x0000000000007918 */ /* 0x004fe20000000000 */
.L_x_74:
[----:B-1-3--:R-:W-:Y:S05]  /*c4a0*/  BSYNC B0 ;  /* 0x0000000000007941 */ /* 0x00afea0003800000 */
.L_x_73:
[----:B------:R-:W1:Y:S01]  /*c4b0*/  LDC R3, c[0x0][0x28c] ;  /* 0x0000a300ff037b82 */ /* 0x000e620000000800 */
[----:B------:R-:W-:Y:S01]  /*c4c0*/  BSSY B0, `(.L_x_78) ;  /* 0x000002a000007945 */ /* 0x000fe20003800000 */
[----:B-1----:R-:W-:-:S13]  /*c4d0*/  ISETP.GT.AND P4, PT, R3, RZ, P3 ;  /* 0x000000ff0300720c */ /* 0x002fda0001f84270 */
[----:B------:R-:W-:Y:S05]  /*c4e0*/  @!P4 BRA `(.L_x_79) ;  /* 0x00000000009cc947 */ /* 0x000fea0003800000 */
[----:B------:R-:W1:Y:S01]  /*c4f0*/  S2R R5, SR_CgaCtaId ;  /* 0x0000000000057919 */ /* 0x000e620000008800 */
[----:B------:R-:W-:-:S04]  /*c500*/  MOV R2, 0x400 ;  /* 0x0000040000027802 */ /* 0x000fc80000000f00 */
[----:B-1----:R-:W-:Y:S01]  /*c510*/  LEA R5, R5, R2, 0x18 ;  /* 0x0000000205057211 */ /* 0x002fe200078ec0ff */
[----:B------:R-:W-:-:S05]  /*c520*/  IMAD.MOV.U32 R2, RZ, RZ, 0x1 ;  /* 0x00000001ff027424 */ /* 0x000fca00078e00ff */
[----:B------:R-:W-:-:S04]  /*c530*/  SHF.L.U32 R2, R2, 0x1f, RZ ;  /* 0x0000001f02027819 */ /* 0x000fc800000006ff */
[----:B------:R-:W1:Y:S02]  /*c540*/  SYNCS.PHASECHK.TRANS64.TRYWAIT P0, [R5+URZ+0x30028], R2 ;  /* 0x03002802050075a7 */ /* 0x000e64000800017f */
[----:B-1----:R-:W-:Y:S05]  /*c550*/  @!P0 BRA `(.L_x_80) ;  /* 0x0000001000988947 */ /* 0x002fea0003800000 */
.L_x_113:
[----:B------:R-:W-:Y:S01]  /*c560*/  ULOP3.LUT UR5, UR4, 0x2, URZ, 0xfc, !UPT ;  /* 0x0000000204057892 */ /* 0x000fe2000f8efc3f */
[----:B-1----:R-:W-:-:S03]  /*c570*/  @P2 MOV R2, 0x8000 ;  /* 0x0000800000022802 */ /* 0x002fc60000000f00 */
[----:B------:R-:W-:Y:S01]  /*c580*/  UPRMT UR5, UR5, 0x9910, URZ ;  /* 0x0000991005057896 */ /* 0x000fe2000800003f */
[----:B------:R1:W-:Y:S03]  /*c590*/  @P2 SYNCS.ARRIVE.TRANS64 RZ, [R5+URZ+0x30000], R2 ;  /* 0x0300000205ff29a7 */ /* 0x0003e6000800003f */
[----:B------:R-:W-:-:S06]  /*c5a0*/  UISETP.NE.AND UP0, UPT, UR5, 0x2, UPT ;  /* 0x000000020500788c */ /* 0x000fcc000bf05270 */
[----:B------:R-:W-:-:S13]  /*c5b0*/  PLOP3.LUT P0, PT, PT, PT, UP0, 0x80, 0x0 ;  /* 0x000000000000781c */ /* 0x000fda0003f0f008 */
[----:B-1----:R-:W-:Y:S05]  /*c5c0*/  @P0 BRA `(.L_x_81) ;  /* 0x0000000000040947 */ /* 0x002fea0003800000 */
[----:B------:R-:W-:Y:S01]  /*c5d0*/  BPT.TRAP 0x1 ;  /* 0x000000040000795c */ /* 0x000fe20000300000 */
.L_x_81:
[----:B------:R-:W-:-:S04]  /*c5e0*/  LOP3.LUT P0, RZ, R0, 0x1f, RZ, 0xc0, !PT ;  /* 0x0000001f00ff7812 */ /* 0x000fc8000780c0ff */
[----:B------:R-:W-:-:S13]  /*c5f0*/  PLOP3.LUT P0, PT, P0, P2, PT, 0x2a, 0x0 ;  /* 0x000000000000781c */ /* 0x000fda0000704572 */
[----:B------:R-:W-:Y:S05]  /*c600*/  @P0 BRA `(.L_x_82) ;  /* 0x0000000000040947 */ /* 0x000fea0003800000 */
[----:B------:R-:W-:Y:S01]  /*c610*/  BPT.TRAP 0x1 ;  /* 0x000000040000795c */ /* 0x000fe20000300000 */
.L_x_82:
[----:B------:R-:W-:Y:S01]  /*c620*/  R2UR UR16, R5 ;  /* 0x00000000051072ca */ /* 0x000fe200000e0000 */
[----:B------:R-:W-:Y:S01]  /*c630*/  ULDC.64 UR6, c[0x0][0x198] ;  /* 0x0000660000067ab9 */ /* 0x000fe20000000a00 */
[----:B------:R-:W-:Y:S01]  /*c640*/  UMOV UR27, URZ ;  /* 0x0000003f001b7c82 */ /* 0x000fe20008000000 */
[----:B------:R-:W-:Y:S01]  /*c650*/  UIADD3 UR6, UP0, UR6, 0x1f0, URZ ;  /* 0x000001f006067890 */ /* 0x000fe2000ff1e03f */
[----:B------:R-:W-:Y:S01]  /*c660*/  MOV R2, 0x1 ;  /* 0x0000000100027802 */ /* 0x000fe20000000f00 */
[----:B------:R-:W-:Y:S01]  /*c670*/  UMOV UR8, 0x0 ;  /* 0x0000000000087882 */ /* 0x000fe20000000000 */
[----:B------:R-:W-:Y:S01]  /*c680*/  UMOV UR9, 0x10000000 ;  /* 0x1000000000097882 */ /* 0x000fe20000000000 */
[----:B------:R-:W-:Y:S01]  /*c690*/  UIADD3.X UR7, URZ, UR7, URZ, UP0, !UPT ;  /* 0x000000073f077290 */ /* 0x000fe200087fe43f */
[----:B------:R-:W-:Y:S01]  /*c6a0*/  UMOV UR26, URZ ;  /* 0x0000003f001a7c82 */ /* 0x000fe20008000000 */
[----:B------:R-:W-:Y:S01]  /*c6b0*/  UMOV UR18, 0x40 ;  /* 0x0000004000127882 */ /* 0x000fe20000000000 */
[----:B------:R-:W-:Y:S01]  /*c6c0*/  UMOV UR20, UR28 ;  /* 0x0000001c00147c82 */ /* 0x000fe20008000000 */
[----:B------:R-:W-:-:S02]  /*c6d0*/  UMOV UR21, UR29 ;  /* 0x0000001d00157c82 */ /* 0x000fc40008000000 */
[----:B------:R-:W-:Y:S02]  /*c6e0*/  UIADD3 UR24, UR16, 0x8000, URZ ;  /* 0x0000800010187890 */ /* 0x000fe4000fffe03f */
[----:B------:R-:W-:Y:S02]  /*c6f0*/  UIADD3 UR25, UR16, 0x30000, URZ ;  /* 0x0003000010197890 */ /* 0x000fe4000fffe03f */
[----:B------:R-:W-:Y:S01]  /*c700*/  UIADD3 UR16, UR16, 0xc000, URZ ;  /* 0x0000c00010107890 */ /* 0x000fe2000fffe03f */
[----:B------:R-:W-:-:S04]  /*c710*/  UMOV UR19, UR27 ;  /* 0x0000001b00137c82 */ /* 0x000fc80008000000 */
[----:B------:R-:W-:Y:S02]  /*c720*/  UMOV UR17, UR25 ;  /* 0x0000001900117c82 */ /* 0x000fe40008000000 */
[----:B------:R1:W-:Y:S02]  /*c730*/  UTMALDG.4D [UR24], [UR6], desc[UR8] ;  /* 0x00000818060075b4 */ /* 0x0003e40008019000 */
[----:B------:R1:W-:Y:S02]  /*c740*/  UTMALDG.4D [UR16], [UR6], desc[UR8] ;  /* 0x00000810060075b4 */ /* 0x0003e40008019000 */
[----:B-1----:R-:W-:Y:S01]  /*c750*/  NOP ;  /* 0x0000000000007918 */ /* 0x002fe20000000000 */
.L_x_79:
[----:B------:R-:W-:Y:S05]  /*c760*/  BSYNC B0 ;  /* 0x0000000000007941 */ /* 0x000fea0003800000 */
.L_x_78:
[----:B------:R-:W-:Y:S04]  /*c770*/  BSSY B0, `(.L_x_83) ;  /* 0x000002c000007945 */ /* 0x000fe80003800000 */
[----:B------:R-:W-:Y:S05]  /*c780*/  @!P3 BRA `(.L_x_84) ;  /* 0x0000000000a8b947 */ /* 0x000fea0003800000 */
[----:B------:R-:W1:Y:S01]  /*c790*/  S2R R6, SR_CgaCtaId ;  /* 0x0000000000067919 */ /* 0x000e620000008800 */
[----:B------:R-:W-:-:S04]  /*c7a0*/  MOV R5, 0x400 ;  /* 0x0000040000057802 */ /* 0x000fc80000000f00 */
[----:B-1----:R-:W-:Y:S02]  /*c7b0*/  LEA R7, R6, R5, 0x18 ;  /* 0x0000000506077211 */ /* 0x002fe400078ec0ff */
[----:B------:R-:W-:Y:S02]  /*c7c0*/  MOV R6, 0x1 ;  /* 0x0000000100067802 */ /* 0x000fe40000000f00 */
[----:B------:R-:W-:Y:S02]  /*c7d0*/  LEA R5, R4, R7, 0x3 ;  /* 0x0000000704057211 */ /* 0x000fe400078e18ff */
[----:B------:R-:W-:-:S04]  /*c7e0*/  SHF.L.U32 R6, R6, 0x1f, RZ ;  /* 0x0000001f06067819 */ /* 0x000fc800000006ff */
[----:B------:R-:W1:Y:S02]  /*c7f0*/  SYNCS.PHASECHK.TRANS64.TRYWAIT P0, [R5+URZ+0x30060], R6 ;  /* 0x03006006050075a7 */ /* 0x000e64000800017f */
[----:B-1----:R-:W-:Y:S05]  /*c800*/  @!P0 BRA `(.L_x_85) ;  /* 0x0000001000008947 */ /* 0x002fea0003800000 */
.L_x_114:
        /* <DEDUP_REMOVED lines=8> */
.L_x_86:
[----:B------:R-:W-:-:S04]  /*c890*/  LOP3.LUT P0, RZ, R0, 0x1f, RZ, 0xc0, !PT ;  /* 0x0000001f00ff7812 */ /* 0x000fc8000780c0ff */
[----:B------:R-:W-:-:S13]  /*c8a0*/  PLOP3.LUT P0, PT, P0, P2, PT, 0x2a, 0x0 ;  /* 0x000000000000781c */ /* 0x000fda0000704572 */
[----:B------:R-:W-:Y:S05]  /*c8b0*/  @P0 BRA `(.L_x_87) ;  /* 0x0000000000040947 */ /* 0x000fea0003800000 */
[----:B------:R-:W-:Y:S01]  /*c8c0*/  BPT.TRAP 0x1 ;  /* 0x000000040000795c */ /* 0x000fe20000300000 */
.L_x_87:
[----:B------:R-:W-:Y:S01]  /*c8d0*/  R2UR UR16, R4 ;  /* 0x00000000041072ca */ /* 0x000fe200000e0000 */
[----:B------:R-:W-:Y:S01]  /*c8e0*/  ULDC.64 UR6, c[0x0][0x198] ;  /* 0x0000660000067ab9 */ /* 0x000fe20000000a00 */
[----:B------:R-:W-:Y:S01]  /*c8f0*/  R2UR UR5, R7 ;  /* 0x00000000070572ca */ /* 0x000fe200000e0000 */
[----:B------:R-:W-:Y:S01]  /*c900*/  UIADD3 UR6, UP0, UR6, 0xf0, URZ ;  /* 0x000000f006067890 */ /* 0x000fe2000ff1e03f */
[----:B------:R-:W-:Y:S01]  /*c910*/  R2UR UR19, R8 ;  /* 0x00000000081372ca */ /* 0x000fe200000e0000 */
[----:B------:R-:W-:Y:S01]  /*c920*/  UMOV UR8, 0x0 ;  /* 0x0000000000087882 */ /* 0x000fe20000000000 */
[----:B------:R-:W-:Y:S01]  /*c930*/  R2UR UR17, R5 ;  /* 0x00000000051172ca */ /* 0x000fe200000e0000 */
[----:B------:R-:W-:Y:S01]  /*c940*/  UIADD3.X UR7, URZ, UR7, URZ, UP0, !UPT ;  /* 0x000000073f077290 */ /* 0x000fe200087fe43f */
[----:B------:R-:W-:Y:S01]  /*c950*/  UMOV UR9, 0x10000000 ;  /* 0x1000000000097882 */ /* 0x000fe20000000000 */
[----:B------:R-:W-:Y:S01]  /*c960*/  UMOV UR18, URZ ;  /* 0x0000003f00127c82 */ /* 0x000fe20008000000 */
[----:B------:R-:W-:Y:S01]  /*c970*/  UMOV UR20, UR28 ;  /* 0x0000001c00147c82 */ /* 0x000fe20008000000 */
[----:B------:R-:W-:Y:S01]  /*c980*/  UMOV UR21, UR29 ;  /* 0x0000001d00157c82 */ /* 0x000fe20008000000 */
[----:B------:R-:W-:-:S03]  /*c990*/  UMOV UR26, 0x40 ;  /* 0x00000040001a7882 */ /* 0x000fc60000000000 */
[----:B------:R-:W-:Y:S02]  /*c9a0*/  ULEA UR16, UR16, UR5, 0xe ;  /* 0x0000000510107291 */ /* 0x000fe4000f8e703f */
[----:B------:R-:W-:Y:S02]  /*c9b0*/  UIADD3 UR19, UR11, UR19, URZ ;  /* 0x000000130b137290 */ /* 0x000fe4000fffe03f */
[----:B------:R-:W-:Y:S02]  /*c9c0*/  UIADD3 UR17, UR17, 0x30050, URZ ;  /* 0x0003005011117890 */ /* 0x000fe4000fffe03f */
[----:B------:R-:W-:-:S03]  /*c9d0*/  UIADD3 UR24, UR16, 0x2000, URZ ;  /* 0x0000200010187890 */ /* 0x000fc6000fffe03f */
[----:B------:R-:W-:Y:S02]  /*c9e0*/  UMOV UR27, UR19 ;  /* 0x00000013001b7c82 */ /* 0x000fe40008000000 */
[----:B------:R-:W-:Y:S02]  /*c9f0*/  UMOV UR25, UR17 ;  /* 0x0000001100197c82 */ /* 0x000fe40008000000 */
[----:B------:R1:W-:Y:S02]  /*ca00*/  UTMALDG.4D [UR16], [UR6], desc[UR8] ;  /* 0x00000810060075b4 */ /* 0x0003e40008019000 */
[----:B------:R1:W-:Y:S02]  /*ca10*/  UTMALDG.4D [UR24], [UR6], desc[UR8] ;  /* 0x00000818060075b4 */ /* 0x0003e40008019000 */
[----:B-1----:R-:W-:Y:S01]  /*ca20*/  NOP ;  /* 0x0000000000007918 */ /* 0x002fe20000000000 */
.L_x_84:
[----:B------:R-:W-:Y:S05]  /*ca30*/  BSYNC B0 ;  /* 0x0000000000007941 */ /* 0x000fea0003800000 */
.L_x_83:
[----:B------:R-:W-:Y:S01]  /*ca40*/  BSSY B0, `(.L_x_88) ;  /* 0x000002e000007945 */ /* 0x000fe20003800000 */
[----:B------:R-:W-:-:S03]  /*ca50*/  MOV R8, RZ ;  /* 0x000000ff00087202 */ /* 0x000fc60000000f00 */
[----:B------:R-:W-:Y:S05]  /*ca60*/  @!P4 BRA `(.L_x_89) ;  /* 0x0000000000acc947 */ /* 0x000fea0003800000 */
[----:B------:R-:W1:Y:S01]  /*ca70*/  S2R R5, SR_CgaCtaId ;  /* 0x0000000000057919 */ /* 0x000e620000008800 */
[----:B------:R-:W-:Y:S02]  /*ca80*/  MOV R4, 0x400 ;  /* 0x0000040000047802 */ /* 0x000fe40000000f00 */
[----:B------:R-:W-:-:S04]  /*ca90*/  MOV R7, 0x1 ;  /* 0x0000000100077802 */ /* 0x000fc80000000f00 */
[----:B------:R-:W-:Y:S02]  /*caa0*/  SHF.L.U32 R7, R7, 0x1f, RZ ;  /* 0x0000001f07077819 */ /* 0x000fe400000006ff */
[----:B-1----:R-:W-:-:S05]  /*cab0*/  LEA R5, R5, R4, 0x18 ;  /* 0x0000000405057211 */ /* 0x002fca00078ec0ff */
[----:B------:R-:W-:-:S04]  /*cac0*/  IMAD R4, R2, 0x8, R5 ;  /* 0x0000000802047824 */ /* 0x000fc800078e0205 */
[----:B------:R-:W1:Y:S02]  /*cad0*/  SYNCS.PHASECHK.TRANS64.TRYWAIT P0, [R4+URZ+0x30028], R7 ;  /* 0x03002807040075a7 */ /* 0x000e64000800017f */
[----:B-1----:R-:W-:Y:S05]  /*cae0*/  @!P0 BRA `(.L_x_90) ;  /* 0x0000000c005c8947 */ /* 0x002fea0003800000 */
.L_x_115:
        /* <DEDUP_REMOVED lines=8> */
.L_x_91:
[----:B------:R-:W-:-:S04]  /*cb70*/  LOP3.LUT P0, RZ, R0, 0x1f, RZ, 0xc0, !PT ;  /* 0x0000001f00ff7812 */ /* 0x000fc8000780c0ff */
[----:B------:R-:W-:-:S13]  /*cb80*/  PLOP3.LUT P0, PT, P0, P2, PT, 0x2a, 0x0 ;  /* 0x000000000000781c */ /* 0x000fda0000704572 */
[----:B------:R-:W-:Y:S05]  /*cb90*/  @P0 BRA `(.L_x_92) ;  /* 0x0000000000040947 */ /* 0x000fea0003800000 */
[----:B------:R-:W-:Y:S01]  /*cba0*/  BPT.TRAP 0x1 ;  /* 0x000000040000795c */ /* 0x000fe20000300000 */
.L_x_92:
[----:B------:R-:W-:Y:S01]  /*cbb0*/  LEA R5, R2, R5, 0xf ;  /* 0x0000000502057211 */ /* 0x000fe200078e78ff */
[----:B------:R-:W-:Y:S01]  /*cbc0*/  ULDC.64 UR6, c[0x0][0x198] ;  /* 0x0000660000067ab9 */ /* 0x000fe20000000a00 */
[----:B------:R-:W-:Y:S01]  /*cbd0*/  R2UR UR17, R4 ;  /* 0x00000000041172ca */ /* 0x000fe200000e0000 */
[----:B------:R-:W-:Y:S01]  /*cbe0*/  UIADD3 UR6, UP0, UR6, 0x2f0, URZ ;  /* 0x000002f006067890 */ /* 0x000fe2000ff1e03f */
[----:B------:R-:W-:Y:S01]  /*cbf0*/  R2UR UR24, R5 ;  /* 0x00000000051872ca */ /* 0x000fe200000e0000 */
[----:B------:R-:W-:Y:S01]  /*cc00*/  UMOV UR19, URZ ;  /* 0x0000003f00137c82 */ /* 0x000fe20008000000 */
[----:B------:R-:W-:Y:S01]  /*cc10*/  UMOV UR8, 0x0 ;  /* 0x0000000000087882 */ /* 0x000fe20000000000 */
[----:B------:R-:W-:Y:S01]  /*cc20*/  UIADD3.X UR7, URZ, UR7, URZ, UP0, !UPT ;  /* 0x000000073f077290 */ /* 0x000fe200087fe43f */
[----:B------:R-:W-:Y:S01]  /*cc30*/  IADD3 R2, R2, 0x1, RZ ;  /* 0x0000000102027810 */ /* 0x000fe20007ffe0ff */
[----:B------:R-:W-:Y:S01]  /*cc40*/  UMOV UR9, 0x10000000 ;  /* 0x1000000000097882 */ /* 0x000fe20000000000 */
[----:B------:R-:W-:Y:S01]  /*cc50*/  UMOV UR18, URZ ;  /* 0x0000003f00127c82 */ /* 0x000fe20008000000 */
[----:B------:R-:W-:Y:S01]  /*cc60*/  UMOV UR20, UR28 ;  /* 0x0000001c00147c82 */ /* 0x000fe20008000000 */
[----:B------:R-:W-:Y:S01]  /*cc70*/  UMOV UR21, UR29 ;  /* 0x0000001d00157c82 */ /* 0x000fe20008000000 */
[----:B------:R-:W-:Y:S01]  /*cc80*/  UMOV UR26, 0x40 ;  /* 0x00000040001a7882 */ /* 0x000fe20000000000 */
[----:B------:R-:W-:Y:S01]  /*cc90*/  UMOV UR27, UR19 ;  /* 0x00000013001b7c82 */ /* 0x000fe20008000000 */
[----:B------:R-:W-:Y:S01]  /*cca0*/  UIADD3 UR17, UR17, 0x30000, URZ ;  /* 0x0003000011117890 */ /* 0x000fe2000fffe03f */
[----:B------:R-:W-:Y:S01]  /*ccb0*/  MOV R8, 0x1 ;  /* 0x0000000100087802 */ /* 0x000fe20000000f00 */
[----:B------:R-:W-:-:S02]  /*ccc0*/  UIADD3 UR16, UR24, 0x8000, URZ ;  /* 0x0000800018107890 */ /* 0x000fc4000fffe03f */
[----:B------:R-:W-:-:S03]  /*ccd0*/  UIADD3 UR24, UR24, 0xc000, URZ ;  /* 0x0000c00018187890 */ /* 0x000fc6000fffe03f */
[----:B------:R-:W-:-:S04]  /*cce0*/  UMOV UR25, UR17 ;  /* 0x0000001100197c82 */ /* 0x000fc80008000000 */
[----:B------:R1:W-:Y:S02]  /*ccf0*/  UTMALDG.4D [UR16], [UR6], desc[UR8] ;  /* 0x00000810060075b4 */ /* 0x0003e40008019000 */
[----:B------:R1:W-:Y:S02]  /*cd00*/  UTMALDG.4D [UR24], [UR6], desc[UR8] ;  /* 0x00000818060075b4 */ /* 0x0003e40008019000 */
[----:B-1----:R-:W-:Y:S01]  /*cd10*/  NOP ;  /* 0x0000000000007918 */ /* 0x002fe20000000000 */
.L_x_89:
[----:B------:R-:W-:Y:S05]  /*cd20*/  BSYNC B0 ;  /* 0x0000000000007941 */ /* 0x000fea0003800000 */
.L_x_88:
[----:B------:R-:W-:-:S13]  /*cd30*/  ISETP.GE.AND P0, PT, R3, 0x81, PT ;  /* 0x000000810300780c */ /* 0x000fda0003f06270 */
[----:B------:R-:W-:Y:S05]  /*cd40*/  @!P0 EXIT ;  /* 0x000000000000894d */ /* 0x000fea0003800000 */
[----:B------:R-:W-:Y:S01]  /*cd50*/  IADD3 R3, R3, 0x7f, RZ ;  /* 0x0000007f03037810 */ /* 0x000fe20007ffe0ff */
[----:B------:R-:W-:Y:S01]  /*cd60*/  BSSY B0, `(.L_x_93) ;  /* 0x0000069000007945 */ /* 0x000fe20003800000 */
[----:B------:R-:W-:Y:S02]  /*cd70*/  LOP3.LUT P0, RZ, R0, 0x1f, RZ, 0xc0, !PT ;  /* 0x0000001f00ff7812 */ /* 0x000fe4000780c0ff */
[----:B------:R-:W-:Y:S02]  /*cd80*/  SHF.R.S32.HI R0, RZ, 0x1f, R3 ;  /* 0x0000001fff007819 */ /* 0x000fe40000011403 */
[----:B------:R-:W-:Y:S02]  /*cd90*/  PLOP3.LUT P0, PT, P0, P2, PT, 0x2a, 0x0 ;  /* 0x000000000000781c */ /* 0x000fe40000704572 */
[----:B------:R-:W-:Y:S02]  /*cda0*/  LEA.HI R0, R0, R3, RZ, 0x7 ;  /* 0x0000000300007211 */ /* 0x000fe400078f38ff */
[----:B------:R-:W-:-:S02]  /*cdb0*/  MOV R3, UR4 ;  /* 0x0000000400037c02 */ /* 0x000fc40008000f00 */
[----:B------:R-:W-:Y:S02]  /*cdc0*/  SHF.R.S32.HI R4, RZ, 0x7, R0 ;  /* 0x00000007ff047819 */ /* 0x000fe40000011400 */
[----:B------:R-:W-:Y:S01]  /*cdd0*/  LOP3.LUT R0, R3, 0x2, RZ, 0xfc, !PT ;  /* 0x0000000203007812 */ /* 0x000fe200078efcff */
[----:B------:R-:W-:Y:S01]  /*cde0*/  IMAD.MOV.U32 R3, RZ, RZ, 0x1 ;  /* 0x00000001ff037424 */ /* 0x000fe200078e00ff */
[----:B------:R-:W-:-:S07]  /*cdf0*/  SHF.L.U32 R4, R4, 0x1, RZ ;  /* 0x0000000104047819 */ /* 0x000fce00000006ff */
.L_x_104:
[----:B------:R-:W-:Y:S04]  /*ce00*/  BSSY B1, `(.L_x_94) ;  /* 0x000002c000017945 */ /* 0x000fe80003800000 */
[----:B------:R-:W-:Y:S05]  /*ce10*/  @!P3 BRA `(.L_x_95) ;  /* 0x0000000000a8b947 */ /* 0x000fea0003800000 */
[----:B------:R-:W1:Y:S01]  /*ce20*/  S2R R6, SR_CgaCtaId ;  /* 0x0000000000067919 */ /* 0x000e620000008800 */
[----:B------:R-:W-:-:S04]  /*ce30*/  MOV R5, 0x400 ;  /* 0x0000040000057802 */ /* 0x000fc80000000f00 */
[----:B-1----:R-:W-:Y:S02]  /*ce40*/  LEA R7, R6, R5, 0x18 ;  /* 0x0000000506077211 */ /* 0x002fe400078ec0ff */
[----:B------:R-:W-:Y:S02]  /*ce50*/  SHF.L.U32 R5, R3, 0x1f, RZ ;  /* 0x0000001f03057819 */ /* 0x000fe400000006ff */
[----:B------:R-:W-:-:S04]  /*ce60*/  LEA R6, R2, R7, 0x3 ;  /* 0x0000000702067211 */ /* 0x000fc800078e18ff */
[----:B------:R-:W1:Y:S02]  /*ce70*/  SYNCS.PHASECHK.TRANS64.TRYWAIT P4, [R6+URZ+0x30028], R5 ;  /* 0x03002805060075a7 */ /* 0x000e64000808017f */
[----:B-1----:R-:W-:Y:S05]  /*ce80*/  @!P4 BRA `(.L_x_96) ;  /* 0x000000080088c947 */ /* 0x002fea0003800000 */
.L_x_116:
[----:B-1----:R-:W-:-:S04]  /*ce90*/  @P2 MOV R5, 0x8000 ;  /* 0x0000800000052802 */ /* 0x002fc80000000f00 */
[----:B------:R1:W-:Y:S02]  /*cea0*/  @P2 SYNCS.ARRIVE.TRANS64 RZ, [R6+URZ+0x30000], R5 ;  /* 0x0300000506ff29a7 */ /* 0x0003e4000800003f */
[----:B-1----:R-:W-:-:S04]  /*ceb0*/  PRMT R5, R0, 0x9910, RZ ;  /* 0x0000991000057816 */ /* 0x002fc800000000ff */
[----:B------:R-:W-:-:S13]  /*cec0*/  ISETP.NE.AND P4, PT, R5, 0x2, PT ;  /* 0x000000020500780c */ /* 0x000fda0003f85270 */
[----:B------:R-:W-:Y:S05]  /*ced0*/  @P4 BRA `(.L_x_97) ;  /* 0x0000000000044947 */ /* 0x000fea0003800000 */
[----:B------:R-:W-:Y:S01]  /*cee0*/  BPT.TRAP 0x1 ;  /* 0x000000040000795c */ /* 0x000fe20000300000 */
.L_x_97:
[----:B------:R-:W-:Y:S05]  /*cef0*/  @P0 BRA `(.L_x_98) ;  /* 0x0000000000040947 */ /* 0x000fea0003800000 */
[----:B------:R-:W-:Y:S01]  /*cf00*/  BPT.TRAP 0x1 ;  /* 0x000000040000795c */ /* 0x000fe20000300000 */
.L_x_98:
[----:B------:R-:W-:Y:S01]  /*cf10*/  LEA R7, R2, R7, 0xf ;  /* 0x0000000702077211 */ /* 0x000fe200078e78ff */
[----:B------:R-:W-:Y:S01]  /*cf20*/  ULDC.64 UR6, c[0x0][0x198] ;  /* 0x0000660000067ab9 */ /* 0x000fe20000000a00 */
[----:B------:R-:W-:Y:S01]  /*cf30*/  R2UR UR25, R6 ;  /* 0x00000000061972ca */ /* 0x000fe200000e0000 */
[----:B------:R-:W-:Y:S01]  /*cf40*/  UIADD3 UR6, UP0, UR6, 0x1f0, URZ ;  /* 0x000001f006067890 */ /* 0x000fe2000ff1e03f */
[----:B------:R-:W-:Y:S01]  /*cf50*/  R2UR UR16, R7 ;  /* 0x00000000071072ca */ /* 0x000fe200000e0000 */
[----:B------:R-:W-:Y:S01]  /*cf60*/  UMOV UR8, 0x0 ;  /* 0x0000000000087882 */ /* 0x000fe20000000000 */
[----:B------:R-:W-:Y:S01]  /*cf70*/  R2UR UR27, R8 ;  /* 0x00000000081b72ca */ /* 0x000fe200000e0000 */
[----:B------:R-:W-:Y:S01]  /*cf80*/  UIADD3.X UR7, URZ, UR7, URZ, UP0, !UPT ;  /* 0x000000073f077290 */ /* 0x000fe200087fe43f */
[----:B------:R-:W-:Y:S01]  /*cf90*/  IADD3 R5, R2, 0x1, RZ ;  /* 0x0000000102057810 */ /* 0x000fe20007ffe0ff */
[----:B------:R-:W-:Y:S01]  /*cfa0*/  UMOV UR9, 0x10000000 ;  /* 0x1000000000097882 */ /* 0x000fe20000000000 */
[----:B------:R-:W-:Y:S01]  /*cfb0*/  UMOV UR26, URZ ;  /* 0x0000003f001a7c82 */ /* 0x000fe20008000000 */
[----:B------:R-:W-:Y:S01]  /*cfc0*/  UMOV UR18, 0x40 ;  /* 0x0000004000127882 */ /* 0x000fe20000000000 */
[----:B------:R-:W-:Y:S01]  /*cfd0*/  UMOV UR20, UR28 ;  /* 0x0000001c00147c82 */ /* 0x000fe20008000000 */
[----:B------:R-:W-:Y:S01]  /*cfe0*/  UMOV UR21, UR29 ;  /* 0x0000001d00157c82 */ /* 0x000fe20008000000 */
[----:B------:R-:W-:Y:S01]  /*cff0*/  ISETP.NE.AND P4, PT, R5, 0x5, PT ;  /* 0x000000050500780c */ /* 0x000fe20003f85270 */
[----:B------:R-:W-:-:S02]  /*d000*/  UIADD3 UR25, UR25, 0x30000, URZ ;  /* 0x0003000019197890 */ /* 0x000fc4000fffe03f */
[----:B------:R-:W-:Y:S01]  /*d010*/  UIADD3 UR24, UR16, 0x8000, URZ ;  /* 0x0000800010187890 */ /* 0x000fe2000fffe03f */
[----:B------:R-:W-:Y:S01]  /*d020*/  SEL R2, RZ, 0x1, P4 ;  /* 0x00000001ff027807 */ /* 0x000fe20002000000 */
[----:B------:R-:W-:Y:S02]  /*d030*/  USHF.L.U32 UR27, UR27, 0x7, URZ ;  /* 0x000000071b1b7899 */ /* 0x000fe4000800063f */
[----:B------:R-:W-:Y:S01]  /*d040*/  UIADD3 UR16, UR16, 0xc000, URZ ;  /* 0x0000c00010107890 */ /* 0x000fe2000fffe03f */
[----:B------:R-:W-:Y:S01]  /*d050*/  LOP3.LUT R3, R3, R2, RZ, 0x3c, !PT ;  /* 0x0000000203037212 */ /* 0x000fe200078e3cff */
[----:B------:R-:W-:Y:S01]  /*d060*/  UMOV UR17, UR25 ;  /* 0x0000001900117c82 */ /* 0x000fe20008000000 */
[----:B------:R-:W-:Y:S02]  /*d070*/  SEL R2, R5, RZ, P4 ;  /* 0x000000ff05027207 */ /* 0x000fe40002000000 */
[----:B------:R-:W-:Y:S02]  /*d080*/  UMOV UR19, UR27 ;  /* 0x0000001b00137c82 */ /* 0x000fe40008000000 */
[----:B------:R1:W-:Y:S02]  /*d090*/  UTMALDG.4D [UR24], [UR6], desc[UR8] ;  /* 0x00000818060075b4 */ /* 0x0003e40008019000 */
[----:B------:R1:W-:Y:S02]  /*d0a0*/  UTMALDG.4D [UR16], [UR6], desc[UR8] ;  /* 0x00000810060075b4 */ /* 0x0003e40008019000 */
[----:B-1----:R-:W-:Y:S01]  /*d0b0*/  NOP ;  /* 0x0000000000007918 */ /* 0x002fe20000000000 */
.L_x_95:
[----:B------:R-:W-:Y:S05]  /*d0c0*/  BSYNC B1 ;  /* 0x0000000000017941 */ /* 0x000fea0003800000 */
.L_x_94:
[----:B------:R-:W-:Y:S01]  /*d0d0*/  ISETP.LT.OR P4, PT, R4, 0x4, !P3 ;  /* 0x000000040400780c */ /* 0x000fe20005f81670 */
[----:B------:R-:W-:-:S12]  /*d0e0*/  BSSY B1, `(.L_x_99) ;  /* 0x000002d000017945 */ /* 0x000fd80003800000 */
[----:B------:R-:W-:Y:S05]  /*d0f0*/  @P4 BRA `(.L_x_100) ;  /* 0x0000000000ac4947 */ /* 0x000fea0003800000 */
[----:B------:R-:W1:Y:S01]  /*d100*/  S2R R6, SR_CgaCtaId ;  /* 0x0000000000067919 */ /* 0x000e620000008800 */
[----:B------:R-:W-:Y:S02]  /*d110*/  MOV R5, 0x400 ;  /* 0x0000040000057802 */ /* 0x000fe40000000f00 */
[----:B------:R-:W-:Y:S02]  /*d120*/  SHF.L.U32 R7, R3, 0x1f, RZ ;  /* 0x0000001f03077819 */ /* 0x000fe400000006ff */
[----:B-1----:R-:W-:-:S04]  /*d130*/  LEA R5, R6, R5, 0x18 ;  /* 0x0000000506057211 */ /* 0x002fc800078ec0ff */
[----:B------:R-:W-:-:S04]  /*d140*/  LEA R6, R2, R5, 0x3 ;  /* 0x0000000502067211 */ /* 0x000fc800078e18ff */
[----:B------:R-:W1:Y:S02]  /*d150*/  SYNCS.PHASECHK.TRANS64.TRYWAIT P4, [R6+URZ+0x30028], R7 ;  /* 0x03002807060075a7 */ /* 0x000e64000808017f */
[----:B-1----:R-:W-:Y:S05]  /*d160*/  @!P4 BRA `(.L_x_101) ;  /* 0x0000000400e4c947 */ /* 0x002fea0003800000 */
.L_x_117:
[----:B-1----:R-:W-:-:S04]  /*d170*/  @P1 MOV R7, 0x8000 ;  /* 0x0000800000071802 */ /* 0x002fc80000000f00 */
[----:B------:R1:W-:Y:S02]  /*d180*/  @P1 SYNCS.ARRIVE.TRANS64 RZ, [R6+URZ+0x30000], R7 ;  /* 0x0300000706ff19a7 */ /* 0x0003e4000800003f */
[----:B-1----:R-:W-:-:S04]  /*d190*/  PRMT R7, R0, 0x9910, RZ ;  /* 0x0000991000077816 */ /* 0x002fc800000000ff */
[----:B------:R-:W-:-:S13]  /*d1a0*/  ISETP.NE.AND P4, PT, R7, 0x2, PT ;  /* 0x000000020700780c */ /* 0x000fda0003f85270 */
[----:B------:R-:W-:Y:S05]  /*d1b0*/  @P4 BRA `(.L_x_102) ;  /* 0x0000000000044947 */ /* 0x000fea0003800000 */
[----:B------:R-:W-:Y:S01]  /*d1c0*/  BPT.TRAP 0x1 ;  /* 0x000000040000795c */ /* 0x000fe20000300000 */
.L_x_102:
[----:B------:R-:W-:Y:S05]  /*d1d0*/  @P0 BRA `(.L_x_103) ;  /* 0x0000000000040947 */ /* 0x000fea0003800000 */
[----:B------:R-:W-:Y:S01]  /*d1e0*/  BPT.TRAP 0x1 ;  /* 0x000000040000795c */ /* 0x000fe20000300000 */
.L_x_103:
        /* <DEDUP_REMOVED lines=8> */
[----:B------:R-:W-:Y:S01]  /*d270*/  VIADD R2, R2, 0x1 ;  /* 0x0000000102027836 */ /* 0x000fe20000000000 */
[----:B------:R-:W-:Y:S01]  /*d280*/  UMOV UR9, 0x10000000 ;  /* 0x1000000000097882 */ /* 0x000fe20000000000 */
[----:B------:R-:W-:Y:S01]  /*d290*/  UMOV UR26, URZ ;  /* 0x0000003f001a7c82 */ /* 0x000fe20008000000 */
[----:B------:R-:W-:Y:S01]  /*d2a0*/  UMOV UR18, 0x40 ;  /* 0x0000004000127882 */ /* 0x000fe20000000000 */
[----:B------:R-:W-:Y:S01]  /*d2b0*/  UMOV UR20, UR28 ;  /* 0x0000001c00147c82 */ /* 0x000fe20008000000 */
[----:B------:R-:W-:Y:S01]  /*d2c0*/  UMOV UR21, UR29 ;  /* 0x0000001d00157c82 */ /* 0x000fe20008000000 */
[----:B------:R-:W-:Y:S01]  /*d2d0*/  ISETP.NE.AND P4, PT, R2, 0x5, PT ;  /* 0x000000050200780c */ /* 0x000fe20003f85270 */
[----:B------:R-:W-:Y:S01]  /*d2e0*/  UIADD3 UR25, UR25, 0x30000, URZ ;  /* 0x0003000019197890 */ /* 0x000fe2000fffe03f */
[----:B------:R-:W-:Y:S01]  /*d2f0*/  IADD3 R8, R8, 0x1, RZ ;  /* 0x0000000108087810 */ /* 0x000fe20007ffe0ff */
[----:B------:R-:W-:Y:S01]  /*d300*/  UIADD3 UR24, UR16, 0x8000, URZ ;  /* 0x0000800010187890 */ /* 0x000fe2000fffe03f */
[----:B------:R-:W-:Y:S01]  /*d310*/  SEL R6, RZ, 0x1, P4 ;  /* 0x00000001ff067807 */ /* 0x000fe20002000000 */
[----:B------:R-:W-:Y:S01]  /*d320*/  USHF.L.U32 UR27, UR27, 0x7, URZ ;  /* 0x000000071b1b7899 */ /* 0x000fe2000800063f */
[----:B------:R-:W-:Y:S01]  /*d330*/  SEL R2, R2, RZ, P4 ;  /* 0x000000ff02027207 */ /* 0x000fe20002000000 */
[----:B------:R-:W-:Y:S01]  /*d340*/  UIADD3 UR16, UR16, 0xc000, URZ ;  /* 0x0000c00010107890 */ /* 0x000fe2000fffe03f */
[----:B------:R-:W-:Y:S01]  /*d350*/  LOP3.LUT R3, R3, R6, RZ, 0x3c, !PT ;  /* 0x0000000603037212 */ /* 0x000fe200078e3cff */
[----:B------:R-:W-:-:S03]  /*d360*/  UMOV UR17, UR25 ;  /* 0x0000001900117c82 */ /* 0x000fc60008000000 */
[----:B------:R-:W-:Y:S02]  /*d370*/  UMOV UR19, UR27 ;  /* 0x0000001b00137c82 */ /* 0x000fe40008000000 */
[----:B------:R1:W-:Y:S02]  /*d380*/  UTMALDG.4D [UR24], [UR6], desc[UR8] ;  /* 0x00000818060075b4 */ /* 0x0003e40008019000 */
[----:B------:R1:W-:Y:S02]  /*d390*/  UTMALDG.4D [UR16], [UR6], desc[UR8] ;  /* 0x00000810060075b4 */ /* 0x0003e40008019000 */
[----:B-1----:R-:W-:Y:S01]  /*d3a0*/  NOP ;  /* 0x0000000000007918 */ /* 0x002fe20000000000 */
.L_x_100:
[----:B------:R-:W-:Y:S05]  /*d3b0*/  BSYNC B1 ;  /* 0x0000000000017941 */ /* 0x000fea0003800000 */
.L_x_99:
[C---:B------:R-:W-:Y:S02]  /*d3c0*/  ISETP.GT.AND P4, PT, R4.reuse, 0x4, PT ;  /* 0x000000040400780c */ /* 0x040fe40003f84270 */
[----:B------:R-:W-:-:S11]  /*d3d0*/  IADD3 R4, R4, -0x2, RZ ;  /* 0xfffffffe04047810 */ /* 0x000fd60007ffe0ff */
[----:B------:R-:W-:Y:S05]  /*d3e0*/  @P4 BRA `(.L_x_104) ;  /* 0xfffffff800844947 */ /* 0x000fea000383ffff */
[----:B------:R-:W-:Y:S05]  /*d3f0*/  BSYNC B0 ;  /* 0x0000000000007941 */ /* 0x000fea0003800000 */
.L_x_93:
[----:B------:R-:W-:Y:S05]  /*d400*/  EXIT ;  /* 0x000000000000794d */ /* 0x000fea0003800000 */
.L_x_15:
[----:B--2---:R-:W-:-:S04]  /*d410*/  MOV R5, UR8 ;  /* 0x0000000800057c02 */ /* 0x004fc80008000f00 */
[----:B------:R2:W3:Y:S03]  /*d420*/  SYNCS.PHASECHK.TRANS64.TRYWAIT P1, [R5+URZ+0x30050], R2 ;  /* 0x03005002050075a7 */ /* 0x0004e6000802017f */
[----:B---3--:R-:W-:Y:S05]  /*d430*/  @!P1 NANOSLEEP.SYNCS 0x989680 ;  /* 0x009896800000995d */ /* 0x008fea0003900000 */
[----:B------:R-:W3:Y:S02]  /*d440*/  @!P1 SYNCS.PHASECHK.TRANS64 P1, [R5+URZ+0x30050], R2 ;  /* 0x03005002050095a7 */ /* 0x000ee4000802007f */
[----:B---3--:R-:W-:Y:S05]  /*d450*/  @!P1 BRA `(.L_x_15) ;  /* 0xfffffffc00ec9947 */ /* 0x008fea000383ffff */
[----:B------:R-:W-:Y:S05]  /*d460*/  BRA `(.L_x_105) ;  /* 0xffffff3800607947 */ /* 0x000fea000383ffff */
.L_x_17:
[----:B--2---:R-:W-:-:S04]  /*d470*/  MOV R5, UR37 ;  /* 0x0000002500057c02 */ /* 0x004fc80008000f00 */
[----:B------:R2:W3:Y:S03]  /*d480*/  SYNCS.PHASECHK.TRANS64.TRYWAIT P1, [R5+URZ+0x30000], R6 ;  /* 0x03000006050075a7 */ /* 0x0004e6000802017f */
[----:B---3--:R-:W-:Y:S05]  /*d490*/  @!P1 NANOSLEEP.SYNCS 0x989680 ;  /* 0x009896800000995d */ /* 0x008fea0003900000 */
[----:B------:R-:W3:Y:S02]  /*d4a0*/  @!P1 SYNCS.PHASECHK.TRANS64 P1, [R5+URZ+0x30000], R6 ;  /* 0x03000006050095a7 */ /* 0x000ee4000802007f */
[----:B---3--:R-:W-:Y:S05]  /*d4b0*/  @!P1 BRA `(.L_x_17) ;  /* 0xfffffffc00ec9947 */ /* 0x008fea000383ffff */
[----:B------:R-:W-:Y:S05]  /*d4c0*/  BRA `(.L_x_106) ;  /* 0xffffff3800687947 */ /* 0x000fea000383ffff */
.L_x_18:
[----:B--2---:R-:W-:-:S04]  /*d4d0*/  MOV R5, UR5 ;  /* 0x0000000500057c02 */ /* 0x004fc80008000f00 */
[----:B------:R2:W3:Y:S03]  /*d4e0*/  SYNCS.PHASECHK.TRANS64.TRYWAIT P1, [R5+URZ+-0x8], R0 ;  /* 0xfffff800050075a7 */ /* 0x0004e6000802017f */
[----:B---3--:R-:W-:Y:S05]  /*d4f0*/  @!P1 NANOSLEEP.SYNCS 0x989680 ;  /* 0x009896800000995d */ /* 0x008fea0003900000 */
[----:B------:R-:W3:Y:S02]  /*d500*/  @!P1 SYNCS.PHASECHK.TRANS64 P1, [R5+URZ+-0x8], R0 ;  /* 0xfffff800050095a7 */ /* 0x000ee4000802007f */
[----:B---3--:R-:W-:Y:S05]  /*d510*/  @!P1 BRA `(.L_x_18) ;  /* 0xfffffffc00ec9947 */ /* 0x008fea000383ffff */
[----:B------:R-:W-:Y:S05]  /*d520*/  BRA `(.L_x_107) ;  /* 0xffffff3800647947 */ /* 0x000fea000383ffff */
.L_x_20:
[----:B-1----:R-:W-:-:S04]  /*d530*/  MOV R9, UR37 ;  /* 0x0000002500097c02 */ /* 0x002fc80008000f00 */
[----:B------:R1:W2:Y:S03]  /*d540*/  SYNCS.PHASECHK.TRANS64.TRYWAIT P1, [R9+URZ+0x30008], R6 ;  /* 0x03000806090075a7 */ /* 0x0002a6000802017f */
[----:B--2---:R-:W-:Y:S05]  /*d550*/  @!P1 NANOSLEEP.SYNCS 0x989680 ;  /* 0x009896800000995d */ /* 0x004fea0003900000 */
[----:B------:R-:W2:Y:S02]  /*d560*/  @!P1 SYNCS.PHASECHK.TRANS64 P1, [R9+URZ+0x30008], R6 ;  /* 0x03000806090095a7 */ /* 0x000ea4000802007f */
[----:B--2---:R-:W-:Y:S05]  /*d570*/  @!P1 BRA `(.L_x_20) ;  /* 0xfffffffc00ec9947 */ /* 0x004fea000383ffff */
[----:B------:R-:W-:Y:S05]  /*d580*/  BRA `(.L_x_108) ;  /* 0xffffff68009c7947 */ /* 0x000fea000383ffff */
.L_x_25:
[----:B-1----:R-:W-:-:S04]  /*d590*/  MOV R5, UR10 ;  /* 0x0000000a00057c02 */ /* 0x002fc80008000f00 */
[----:B------:R1:W2:Y:S03]  /*d5a0*/  SYNCS.PHASECHK.TRANS64.TRYWAIT P2, [R5+URZ+0x30000], R4 ;  /* 0x03000004050075a7 */ /* 0x0002a6000804017f */
[----:B--2---:R-:W-:Y:S05]  /*d5b0*/  @!P2 NANOSLEEP.SYNCS 0x989680 ;  /* 0x009896800000a95d */ /* 0x004fea0003900000 */
[----:B------:R-:W2:Y:S02]  /*d5c0*/  @!P2 SYNCS.PHASECHK.TRANS64 P2, [R5+URZ+0x30000], R4 ;  /* 0x030000040500a5a7 */ /* 0x000ea4000804007f */
[----:B--2---:R-:W-:Y:S05]  /*d5d0*/  @!P2 BRA `(.L_x_25) ;  /* 0xfffffffc00eca947 */ /* 0x004fea000383ffff */
[----:B------:R-:W-:Y:S05]  /*d5e0*/  BRA `(.L_x_109) ;  /* 0xffffff6c00a87947 */ /* 0x000fea000383ffff */
.L_x_29:
[----:B-1----:R-:W-:-:S04]  /*d5f0*/  IMAD.U32 R8, RZ, RZ, UR10 ;  /* 0x0000000aff087e24 */ /* 0x002fc8000f8e00ff */
[----:B------:R1:W2:Y:S03]  /*d600*/  SYNCS.PHASECHK.TRANS64.TRYWAIT P2, [R8+URZ+0x30000], R11 ;  /* 0x0300000b080075a7 */ /* 0x0002a6000804017f */
[----:B--2---:R-:W-:Y:S05]  /*d610*/  @!P2 NANOSLEEP.SYNCS 0x989680 ;  /* 0x009896800000a95d */ /* 0x004fea0003900000 */
[----:B------:R-:W2:Y:S02]  /*d620*/  @!P2 SYNCS.PHASECHK.TRANS64 P2, [R8+URZ+0x30000], R11 ;  /* 0x0300000b0800a5a7 */ /* 0x000ea4000804007f */
[----:B--2---:R-:W-:Y:S05]  /*d630*/  @!P2 BRA `(.L_x_29) ;  /* 0xfffffffc00eca947 */ /* 0x004fea000383ffff */
[----:B------:R-:W-:Y:S05]  /*d640*/  BRA `(.L_x_28) ;  /* 0xffffff9400507947 */ /* 0x000fea000383ffff */
.L_x_37:
[----:B-1----:R-:W-:-:S04]  /*d650*/  MOV R5, UR10 ;  /* 0x0000000a00057c02 */ /* 0x002fc80008000f00 */
[----:B------:R1:W2:Y:S03]  /*d660*/  SYNCS.PHASECHK.TRANS64.TRYWAIT P2, [R5+URZ+0x30000], R4 ;  /* 0x03000004050075a7 */ /* 0x0002a6000804017f */
[----:B--2---:R-:W-:Y:S05]  /*d670*/  @!P2 NANOSLEEP.SYNCS 0x989680 ;  /* 0x009896800000a95d */ /* 0x004fea0003900000 */
[----:B------:R-:W2:Y:S02]  /*d680*/  @!P2 SYNCS.PHASECHK.TRANS64 P2, [R5+URZ+0x30000], R4 ;  /* 0x030000040500a5a7 */ /* 0x000ea4000804007f */
[----:B--2---:R-:W-:Y:S05]  /*d690*/  @!P2 BRA `(.L_x_37) ;  /* 0xfffffffc00eca947 */ /* 0x004fea000383ffff */
[----:B------:R-:W-:Y:S05]  /*d6a0*/  BRA `(.L_x_110) ;  /* 0xffffff9800907947 */ /* 0x000fea000383ffff */
.L_x_41:
[----:B-1----:R-:W-:-:S04]  /*d6b0*/  MOV R9, UR10 ;  /* 0x0000000a00097c02 */ /* 0x002fc80008000f00 */
[----:B------:R1:W2:Y:S03]  /*d6c0*/  SYNCS.PHASECHK.TRANS64.TRYWAIT P2, [R9+URZ+0x30000], R68 ;  /* 0x03000044090075a7 */ /* 0x0002a6000804017f */
[----:B--2---:R-:W-:Y:S05]  /*d6d0*/  @!P2 NANOSLEEP.SYNCS 0x989680 ;  /* 0x009896800000a95d */ /* 0x004fea0003900000 */
[----:B------:R-:W2:Y:S02]  /*d6e0*/  @!P2 SYNCS.PHASECHK.TRANS64 P2, [R9+URZ+0x30000], R68 ;  /* 0x030000440900a5a7 */ /* 0x000ea4000804007f */
[----:B--2---:R-:W-:Y:S05]  /*d6f0*/  @!P2 BRA `(.L_x_41) ;  /* 0xfffffffc00eca947 */ /* 0x004fea000383ffff */
[----:B------:R-:W-:Y:S05]  /*d700*/  BRA `(.L_x_40) ;  /* 0xffffffc800647947 */ /* 0x000fea000383ffff */
.L_x_57:
[----:B-1----:R-:W-:-:S04]  /*d710*/  MOV R3, UR5 ;  /* 0x0000000500037c02 */ /* 0x002fc80008000f00 */
[----:B------:R1:W2:Y:S03]  /*d720*/  SYNCS.PHASECHK.TRANS64.TRYWAIT P0, [R3+URZ+0x8], R0 ;  /* 0x00000800030075a7 */ /* 0x0002a6000800017f */
[----:B--2---:R-:W-:Y:S05]  /*d730*/  @!P0 NANOSLEEP.SYNCS 0x989680 ;  /* 0x009896800000895d */ /* 0x004fea0003900000 */
[----:B------:R-:W2:Y:S02]  /*d740*/  @!P0 SYNCS.PHASECHK.TRANS64 P0, [R3+URZ+0x8], R0 ;  /* 0x00000800030085a7 */ /* 0x000ea4000800007f */
[----:B--2---:R-:W-:Y:S05]  /*d750*/  @!P0 BRA `(.L_x_57) ;  /* 0xfffffffc00ec8947 */ /* 0x004fea000383ffff */
[----:B------:R-:W-:Y:S05]  /*d760*/  BRA `(.L_x_111) ;  /* 0xffffffd400287947 */ /* 0x000fea000383ffff */
.L_x_75:
[----:B--2---:R2:W4:Y:S02]  /*d770*/  SYNCS.PHASECHK.TRANS64.TRYWAIT P0, [R4+URZ+0x30060], R3 ;  /* 0x03006003040075a7 */ /* 0x004524000800017f */
[----:B----4-:R-:W-:Y:S05]  /*d780*/  @!P0 NANOSLEEP.SYNCS 0x989680 ;  /* 0x009896800000895d */ /* 0x010fea0003900000 */
[----:B------:R-:W4:Y:S02]  /*d790*/  @!P0 SYNCS.PHASECHK.TRANS64 P0, [R4+URZ+0x30060], R3 ;  /* 0x03006003040085a7 */ /* 0x000f24000800007f */
[----:B----4-:R-:W-:Y:S05]  /*d7a0*/  @!P0 BRA `(.L_x_75) ;  /* 0xfffffffc00f08947 */ /* 0x010fea000383ffff */
[----:B------:R-:W-:Y:S05]  /*d7b0*/  BRA `(.L_x_112) ;  /* 0xffffffe800bc7947 */ /* 0x000fea000383ffff */
.L_x_80:
[----:B-1----:R1:W2:Y:S02]  /*d7c0*/  SYNCS.PHASECHK.TRANS64.TRYWAIT P0, [R5+URZ+0x30028], R2 ;  /* 0x03002802050075a7 */ /* 0x0022a4000800017f */
[----:B--2---:R-:W-:Y:S05]  /*d7d0*/  @!P0 NANOSLEEP.SYNCS 0x989680 ;  /* 0x009896800000895d */ /* 0x004fea0003900000 */
[----:B------:R-:W2:Y:S02]  /*d7e0*/  @!P0 SYNCS.PHASECHK.TRANS64 P0, [R5+URZ+0x30028], R2 ;  /* 0x03002802050085a7 */ /* 0x000ea4000800007f */
[----:B--2---:R-:W-:Y:S05]  /*d7f0*/  @!P0 BRA `(.L_x_80) ;  /* 0xfffffffc00f08947 */ /* 0x004fea000383ffff */
[----:B------:R-:W-:Y:S05]  /*d800*/  BRA `(.L_x_113) ;  /* 0xffffffec00547947 */ /* 0x000fea000383ffff */
.L_x_85:
[----:B-1----:R1:W2:Y:S02]  /*d810*/  SYNCS.PHASECHK.TRANS64.TRYWAIT P0, [R5+URZ+0x30060], R6 ;  /* 0x03006006050075a7 */ /* 0x0022a4000800017f */
[----:B--2---:R-:W-:Y:S05]  /*d820*/  @!P0 NANOSLEEP.SYNCS 0x989680 ;  /* 0x009896800000895d */ /* 0x004fea0003900000 */
[----:B------:R-:W2:Y:S02]  /*d830*/  @!P0 SYNCS.PHASECHK.TRANS64 P0, [R5+URZ+0x30060], R6 ;  /* 0x03006006050085a7 */ /* 0x000ea4000800007f */
[----:B--2---:R-:W-:Y:S05]  /*d840*/  @!P0 BRA `(.L_x_85) ;  /* 0xfffffffc00f08947 */ /* 0x004fea000383ffff */
[----:B------:R-:W-:Y:S05]  /*d850*/  BRA `(.L_x_114) ;  /* 0xffffffec00ec7947 */ /* 0x000fea000383ffff */
.L_x_90:
[----:B-1----:R1:W2:Y:S02]  /*d860*/  SYNCS.PHASECHK.TRANS64.TRYWAIT P0, [R4+URZ+0x30028], R7 ;  /* 0x03002807040075a7 */ /* 0x0022a4000800017f */
[----:B--2---:R-:W-:Y:S05]  /*d870*/  @!P0 NANOSLEEP.SYNCS 0x989680 ;  /* 0x009896800000895d */ /* 0x004fea0003900000 */
[----:B------:R-:W2:Y:S02]  /*d880*/  @!P0 SYNCS.PHASECHK.TRANS64 P0, [R4+URZ+0x30028], R7 ;  /* 0x03002807040085a7 */ /* 0x000ea4000800007f */
[----:B--2---:R-:W-:Y:S05]  /*d890*/  @!P0 BRA `(.L_x_90) ;  /* 0xfffffffc00f08947 */ /* 0x004fea000383ffff */
[----:B------:R-:W-:Y:S05]  /*d8a0*/  BRA `(.L_x_115) ;  /* 0xfffffff000907947 */ /* 0x000fea000383ffff */
.L_x_96:
[----:B-1----:R1:W2:Y:S02]  /*d8b0*/  SYNCS.PHASECHK.TRANS64.TRYWAIT P4, [R6+URZ+0x30028], R5 ;  /* 0x03002805060075a7 */ /* 0x0022a4000808017f */
[----:B--2---:R-:W-:Y:S05]  /*d8c0*/  @!P4 NANOSLEEP.SYNCS 0x989680 ;  /* 0x009896800000c95d */ /* 0x004fea0003900000 */
[----:B------:R-:W2:Y:S02]  /*d8d0*/  @!P4 SYNCS.PHASECHK.TRANS64 P4, [R6+URZ+0x30028], R5 ;  /* 0x030028050600c5a7 */ /* 0x000ea4000808007f */
[----:B--2---:R-:W-:Y:S05]  /*d8e0*/  @!P4 BRA `(.L_x_96) ;  /* 0xfffffffc00f0c947 */ /* 0x004fea000383ffff */
[----:B------:R-:W-:Y:S05]  /*d8f0*/  BRA `(.L_x_116) ;  /* 0xfffffff400647947 */ /* 0x000fea000383ffff */
.L_x_101:
[----:B-1----:R1:W2:Y:S02]  /*d900*/  SYNCS.PHASECHK.TRANS64.TRYWAIT P4, [R6+URZ+0x30028], R7 ;  /* 0x03002807060075a7 */ /* 0x0022a4000808017f */
[----:B--2---:R-:W-:Y:S05]  /*d910*/  @!P4 NANOSLEEP.SYNCS 0x989680 ;  /* 0x009896800000c95d */ /* 0x004fea0003900000 */
[----:B------:R-:W2:Y:S02]  /*d920*/  @!P4 SYNCS.PHASECHK.TRANS64 P4, [R6+URZ+0x30028], R7 ;  /* 0x030028070600c5a7 */ /* 0x000ea4000808007f */
[----:B--2---:R-:W-:Y:S05]  /*d930*/  @!P4 BRA `(.L_x_101) ;  /* 0xfffffffc00f0c947 */ /* 0x004fea000383ffff */
[----:B------:R-:W-:Y:S05]  /*d940*/  BRA `(.L_x_117) ;  /* 0xfffffff800087947 */ /* 0x000fea000383ffff */
        .weak           $__internal_0_$__cuda_sm20_rcp_rn_f32_slowpath
        .type           $__internal_0_$__cuda_sm20_rcp_rn_f32_slowpath,@function
        .size           $__internal_0_$__cuda_sm20_rcp_rn_f32_slowpath,(.L_x_123 - $__internal_0_$__cuda_sm20_rcp_rn_f32_slowpath)
$__internal_0_$__cuda_sm20_rcp_rn_f32_slowpath:
[----:B------:R-:W-:Y:S01]  /*d950*/  SHF.L.U32 R0, R2, 0x1, RZ ;  /* 0x0000000102007819 */ /* 0x000fe200000006ff */
[----:B------:R-:W-:Y:S03]  /*d960*/  BSSY B2, `(.L_x_118) ;  /* 0x0000030000027945 */ /* 0x000fe60003800000 */
[----:B------:R-:W-:-:S04]  /*d970*/  SHF.R.U32.HI R18, RZ, 0x18, R0 ;  /* 0x00000018ff127819 */ /* 0x000fc80000011600 */
[----:B------:R-:W-:-:S13]  /*d980*/  ISETP.NE.U32.AND P0, PT, R18, RZ, PT ;  /* 0x000000ff1200720c */ /* 0x000fda0003f05070 */
[----:B------:R-:W-:Y:S05]  /*d990*/  @P0 BRA `(.L_x_119) ;  /* 0x0000000000280947 */ /* 0x000fea0003800000 */
[----:B------:R-:W-:-:S04]  /*d9a0*/  SHF.L.U32 R0, R2, 0x1, RZ ;  /* 0x0000000102007819 */ /* 0x000fc800000006ff */
[----:B------:R-:W-:-:S13]  /*d9b0*/  ISETP.NE.AND P0, PT, R0, RZ, PT ;  /* 0x000000ff0000720c */ /* 0x000fda0003f05270 */
[----:B------:R-:W-:Y:S01]  /*d9c0*/  @P0 FFMA R10, R2, 1.84467440737095516160e+19, RZ ;  /* 0x5f800000020a0823 */ /* 0x000fe200000000ff */
[----:B------:R-:W-:Y:S08]  /*d9d0*/  @!P0 MUFU.RCP R3, R2 ;  /* 0x0000000200038308 */ /* 0x000ff00000001000 */
[----:B------:R-:W1:Y:S02]  /*d9e0*/  @P0 MUFU.RCP R13, R10 ;  /* 0x0000000a000d0308 */ /* 0x000e640000001000 */
[----:B-1----:R-:W-:-:S04]  /*d9f0*/  @P0 FFMA R0, R10, R13, -1 ;  /* 0xbf8000000a000423 */ /* 0x002fc8000000000d */
[----:B------:R-:W-:-:S04]  /*da00*/  @P0 FADD.FTZ R0, -R0, -RZ ;  /* 0x800000ff00000221 */ /* 0x000fc80000010100 */
[----:B------:R-:W-:-:S04]  /*da10*/  @P0 FFMA R0, R13, R0, R13 ;  /* 0x000000000d000223 */ /* 0x000fc8000000000d */
[----:B------:R-:W-:Y:S01]  /*da20*/  @P0 FFMA R3, R0, 1.84467440737095516160e+19, RZ ;  /* 0x5f80000000030823 */ /* 0x000fe200000000ff */
[----:B------:R-:W-:Y:S06]  /*da30*/  BRA `(.L_x_120) ;  /* 0x0000000000887947 */ /* 0x000fec0003800000 */
.L_x_119:
[----:B------:R-:W-:-:S04]  /*da40*/  IADD3 R19, R18, -0xfd, RZ ;  /* 0xffffff0312137810 */ /* 0x000fc80007ffe0ff */
[----:B------:R-:W-:-:S13]  /*da50*/  ISETP.GT.U32.AND P0, PT, R19, 0x1, PT ;  /* 0x000000011300780c */ /* 0x000fda0003f04070 */
[----:B------:R-:W-:Y:S05]  /*da60*/  @P0 BRA `(.L_x_121) ;  /* 0x0000000000780947 */ /* 0x000fea0003800000 */
[----:B------:R-:W-:Y:S02]  /*da70*/  LOP3.LUT R0, R2, 0x7fffff, RZ, 0xc0, !PT ;  /* 0x007fffff02007812 */ /* 0x000fe400078ec0ff */
[----:B------:R-:W-:Y:S02]  /*da80*/  MOV R14, 0x3 ;  /* 0x00000003000e7802 */ /* 0x000fe40000000f00 */
[----:B------:R-:W-:Y:S02]  /*da90*/  LOP3.LUT R0, R0, 0x3f800000, RZ, 0xfc, !PT ;  /* 0x3f80000000007812 */ /* 0x000fe400078efcff */
[----:B------:R-:W-:Y:S02]  /*daa0*/  SHF.L.U32 R14, R14, R19, RZ ;  /* 0x000000130e0e7219 */ /* 0x000fe400000006ff */
[----:B------:R-:W1:Y:S02]  /*dab0*/  MUFU.RCP R3, R0 ;  /* 0x0000000000037308 */ /* 0x000e640000001000 */
[----:B-1----:R-:W-:-:S04]  /*dac0*/  FFMA R10, R0, R3, -1 ;  /* 0xbf800000000a7423 */ /* 0x002fc80000000003 */
[----:B------:R-:W-:-:S04]  /*dad0*/  FADD.FTZ R10, -R10, -RZ ;  /* 0x800000ff0a0a7221 */ /* 0x000fc80000010100 */
[CCC-:B------:R-:W-:Y:S01]  /*dae0*/  FFMA.RM R12, R3.reuse, R10.reuse, R3.reuse ;  /* 0x0000000a030c7223 */ /* 0x1c0fe20000004003 */
[----:B------:R-:W-:-:S04]  /*daf0*/  FFMA.RP R13, R3, R10, R3 ;  /* 0x0000000a030d7223 */ /* 0x000fc80000008003 */
[C---:B------:R-:W-:Y:S02]  /*db00*/  LOP3.LUT R3, R12.reuse, 0x7fffff, RZ, 0xc0, !PT ;  /* 0x007fffff0c037812 */ /* 0x040fe400078ec0ff */
[----:B------:R-:W-:Y:S02]  /*db10*/  FSETP.NEU.FTZ.AND P0, PT, R12, R13, PT ;  /* 0x0000000d0c00720b */ /* 0x000fe40003f1d000 */
[----:B------:R-:W-:Y:S02]  /*db20*/  LOP3.LUT R3, R3, 0x800000, RZ, 0xfc, !PT ;  /* 0x0080000003037812 */ /* 0x000fe400078efcff */
[----:B------:R-:W-:Y:S02]  /*db30*/  SEL R10, RZ, 0xffffffff, !P0 ;  /* 0xffffffffff0a7807 */ /* 0x000fe40004000000 */
[----:B------:R-:W-:-:S03]  /*db40*/  LOP3.LUT R14, R14, R3, RZ, 0xc0, !PT ;  /* 0x000000030e0e7212 */ /* 0x000fc600078ec0ff */
[----:B------:R-:W-:Y:S01]  /*db50*/  IMAD.MOV R10, RZ, RZ, -R10 ;  /* 0x000000ffff0a7224 */ /* 0x000fe200078e0a0a */
[----:B------:R-:W-:-:S04]  /*db60*/  SHF.R.U32.HI R14, RZ, R19, R14 ;  /* 0x00000013ff0e7219 */ /* 0x000fc8000001160e */
[----:B------:R-:W-:Y:S02]  /*db70*/  LOP3.LUT P1, RZ, R10, R19, R3, 0xf8, !PT ;  /* 0x000000130aff7212 */ /* 0x000fe4000782f803 */
[C---:B------:R-:W-:Y:S02]  /*db80*/  LOP3.LUT P0, RZ, R14.reuse, 0x1, RZ, 0xc0, !PT ;  /* 0x000000010eff7812 */ /* 0x040fe4000780c0ff */
[----:B------:R-:W-:-:S04]  /*db90*/  LOP3.LUT P2, RZ, R14, 0x2, RZ, 0xc0, !PT ;  /* 0x000000020eff7812 */ /* 0x000fc8000784c0ff */
[----:B------:R-:W-:Y:S02]  /*dba0*/  PLOP3.LUT P0, PT, P0, P1, P2, 0xe0, 0x0 ;  /* 0x000000000000781c */ /* 0x000fe40000703c20 */
[----:B------:R-:W-:Y:S02]  /*dbb0*/  LOP3.LUT P1, RZ, R2, 0x7fffff, RZ, 0xc0, !PT ;  /* 0x007fffff02ff7812 */ /* 0x000fe4000782c0ff */
[----:B------:R-:W-:-:S04]  /*dbc0*/  SEL R0, RZ, 0x1, !P0 ;  /* 0x00000001ff007807 */ /* 0x000fc80004000000 */
[----:B------:R-:W-:-:S04]  /*dbd0*/  IADD3 R0, -R0, RZ, RZ ;  /* 0x000000ff00007210 */ /* 0x000fc80007ffe1ff */
[----:B------:R-:W-:Y:S02]  /*dbe0*/  ISETP.GE.AND P0, PT, R0, RZ, PT ;  /* 0x000000ff0000720c */ /* 0x000fe40003f06270 */
[----:B------:R-:W-:-:S04]  /*dbf0*/  IADD3 R0, R18, -0xfc, RZ ;  /* 0xffffff0412007810 */ /* 0x000fc80007ffe0ff */
[----:B------:R-:W-:-:S07]  /*dc00*/  SHF.R.U32.HI R3, RZ, R0, R3 ;  /* 0x00000000ff037219 */ /* 0x000fce0000011603 */
[----:B------:R-:W-:-:S04]  /*dc10*/  @!P0 IADD3 R3, R3, 0x1, RZ ;  /* 0x0000000103038810 */ /* 0x000fc80007ffe0ff */
[----:B------:R-:W-:-:S04]  /*dc20*/  @!P1 SHF.L.U32 R3, R3, 0x1, RZ ;  /* 0x0000000103039819 */ /* 0x000fc800000006ff */
[----:B------:R-:W-:Y:S01]  /*dc30*/  LOP3.LUT R3, R3, 0x80000000, R2, 0xf8, !PT ;  /* 0x8000000003037812 */ /* 0x000fe200078ef802 */
[----:B------:R-:W-:Y:S06]  /*dc40*/  BRA `(.L_x_120) ;  /* 0x0000000000047947 */ /* 0x000fec0003800000 */
.L_x_121:
[----:B------:R1:W2:Y:S02]  /*dc50*/  MUFU.RCP R3, R2 ;  /* 0x0000000200037308 */ /* 0x0002a40000001000 */
.L_x_120:
[----:B------:R-:W-:Y:S05]  /*dc60*/  BSYNC B2 ;  /* 0x0000000000027941 */ /* 0x000fea0003800000 */
.L_x_118:
[----:B--2---:R-:W-:Y:S02]  /*dc70*/  MOV R10, R3 ;  /* 0x00000003000a7202 */ /* 0x004fe40000000f00 */
[----:B-1----:R-:W-:Y:S02]  /*dc80*/  MOV R2, R15 ;  /* 0x0000000f00027202 */ /* 0x002fe40000000f00 */
[----:B------:R-:W-:-:S04]  /*dc90*/  MOV R3, 0x0 ;  /* 0x0000000000037802 */ /* 0x000fc80000000f00 */
[----:B------:R-:W-:Y:S05]  /*dca0*/  RET.REL.NODEC R2 `(_ZN7cutlass13device_kernelINS_4fmha6kernel28FmhaKernelTmaWarpSpecializedINS1_10collective30FmhaMainloopTmaWarpSpecializedINS_10bfloat16_tEffN4cute5tupleIJNS7_1CILi128EEESA_SA_EEENS8_IJiNS9_ILi1EEENS8_IJiiEEEEEESE_SE_NS4_14ResidualFusionEJEEENS4_15FmhaFwdEpilogueIS6_fNS8_IJNS9_ILi64EEESA_SA_EEEEENS2_23IndividualTileSchedulerEJEEEEEvNT_6ParamsE) ;  /* 0xffffff2002d47950 */ /* 0x000fea0003c3ffff */
.L_x_122:
[----:B------:R-:W-:-:S00]  /*dcb0*/  BRA `(.L_x_122) ;  /* 0xfffffffc00fc7947 */ /* 0x000fc0000383ffff */
[----:B------:R-:W-:-:S00]  /*dcc0*/  NOP ;  /* 0x0000000000007918 */ /* 0x000fc00000000000 */
        /* <DEDUP_REMOVED lines=11> */
.L_x_123:


//--------------------- .nv.global.init           --------------------------
	.section	.nv.global.init,"aw",@progbits
.nv.global.init:
	.type		$str$24,@object
	.size		$str$24,($str$25 - $str$24)
$str$24:
        /*0000*/ 	.byte	0x28, 0x61, 0x64, 0x64, 0x72, 0x65, 0x73, 0x73, 0x20, 0x26, 0x20, 0x6d, 0x61, 0x73, 0x6b, 0x29
        /*0010*/ 	.byte	0x20, 0x3d, 0x3d, 0x20, 0x30, 0x00
	.type		$str$25,@object
	.size		$str$25,(__unnamed_1 - $str$25)
$str$25:
        /*0016*/ 	.byte	0x2f, 0x74, 0x6d, 0x70, 0x2f, 0x63, 0x75, 0x74, 0x6c, 0x61, 0x73, 0x73, 0x5f, 0x73, 0x77, 0x65
        /*0026*/ 	.byte	0x65, 0x70, 0x5f, 0x73, 0x72, 0x63, 0x2f, 0x69, 0x6e, 0x63, 0x6c, 0x75, 0x64, 0x65, 0x2f, 0x63
        /*0036*/ 	.byte	0x75, 0x74, 0x65, 0x2f, 0x70, 0x6f, 0x69, 0x6e, 0x74, 0x65, 0x72, 0x5f, 0x66, 0x6c, 0x61, 0x67
        /*0046*/ 	.byte	0x67, 0x65, 0x64, 0x2e, 0x68, 0x70, 0x70, 0x00
	.type		__unnamed_1,@object
	.size		__unnamed_1,(__unnamed_2 - __unnamed_1)
__unnamed_1:
        /*004e*/ 	.byte	0x61, 0x75, 0x74, 0x6f, 0x20, 0x63, 0x75, 0x74, 0x65, 0x3a, 0x3a, 0x61, 0x73, 0x5f, 0x70, 0x6f
        /* <DEDUP_REMOVED lines=27> */
        /*020e*/ 	.byte	0x32, 0x30, 0x34, 0x38, 0x3e, 0x3e, 0x3e, 0x3e, 0x3e, 0x5d, 0x00
	.type		__unnamed_2,@object
	.size		__unnamed_2,(.L_1 - __unnamed_2)
__unnamed_2:
        /* <DEDUP_REMOVED lines=29> */
.L_1:


//--------------------- .nv.shared._ZN7cutlass13device_kernelINS_4fmha6kernel28FmhaKernelTmaWarpSpecializedINS1_10collective30FmhaMainloopTmaWarpSpecializedINS_10bfloat16_tEffN4cute5tupleIJNS7_1CILi128EEESA_SA_EEENS8_IJiNS9_ILi1EEENS8_IJiiEEEEEESE_SE_NS4_14ResidualFusionEJEEENS4_15FmhaFwdEpilogueIS6_fNS8_IJNS9_ILi64EEESA_SA_EEEEENS2_23IndividualTileSchedulerEJEEEEEvNT_6ParamsE --------------------------
	.section	.nv.shared._ZN7cutlass13device_kernelINS_4fmha6kernel28FmhaKernelTmaWarpSpecializedINS1_10collective30FmhaMainloopTmaWarpSpecializedINS_10bfloat16_tEffN4cute5tupleIJNS7_1CILi128EEESA_SA_EEENS8_IJiNS9_ILi1EEENS8_IJiiEEEEEESE_SE_NS4_14ResidualFusionEJEEENS4_15FmhaFwdEpilogueIS6_fNS8_IJNS9_ILi64EEESA_SA_EEEEENS2_23IndividualTileSchedulerEJEEEEEvNT_6ParamsE,"aw",@nobits
	.sectionflags	@""
	.align	16
	.zero		1024


//--------------------- .nv.shared.reserved.0     --------------------------
	.section	.nv.shared.reserved.0,"aw",@nobits
	.weak		__nv_reservedSMEM_offset_0_alias
	.size		__nv_reservedSMEM_offset_0_alias, 0, 0
	.other		__nv_reservedSMEM_offset_0_alias,@"STO_CUDA_RESERVED_SHARED STV_DEFAULT"
__nv_reservedSMEM_offset_0_alias:
	.zero		0


//--------------------- .nv.global                --------------------------
	.section	.nv.global,"aw",@nobits
.nv.global:
	.type		_ZN39_INTERNAL_a951bf8a_4_k_cu_7f460fbd_35774cute1_E,@object
	.size		_ZN39_INTERNAL_a951bf8a_4_k_cu_7f460fbd_35774cute1_E,(_ZN39_INTERNAL_a951bf8a_4_k_cu_7f460fbd_35774cuda3std3__45__cpo6cbeginE - _ZN39_INTERNAL_a951bf8a_4_k_cu_7f460fbd_35774cute1_E)
_ZN39_INTERNAL_a951bf8a_4_k_cu_7f460fbd_35774cute1_E:
	.zero		1
	.type		_ZN39_INTERNAL_a951bf8a_4_k_cu_7f460fbd_35774cuda3std3__45__cpo6cbeginE,@object
	.size		_ZN39_INTERNAL_a951bf8a_4_k_cu_7f460fbd_35774cuda3std3__45__cpo6cbeginE,(_ZN39_INTERNAL_a951bf8a_4_k_cu_7f460fbd_35774cuda3std3__48in_placeE - _ZN39_INTERNAL_a951bf8a_4_k_cu_7f460fbd_35774cuda3std3__45__cpo6cbeginE)
_ZN39_INTERNAL_a951bf8a_4_k_cu_7f460fbd_35774cuda3std3__45__cpo6cbeginE:
	.zero		1
	.type		_ZN39_INTERNAL_a951bf8a_4_k_cu_7f460fbd_35774cuda3std3__48in_placeE,@object
	.size		_ZN39_INTERNAL_a951bf8a_4_k_cu_7f460fbd_35774cuda3std3__48in_placeE,(_ZN39_INTERNAL_a951bf8a_4_k_cu_7f460fbd_35774cuda3std6ranges3__45__cpo9iter_moveE - _ZN39_INTERNAL_a951bf8a_4_k_cu_7f460fbd_35774cuda3std3__48in_placeE)
_ZN39_INTERNAL_a951bf8a_4_k_cu_7f460fbd_35774cuda3std3__48in_placeE:
	.zero		1
	.type		_ZN39_INTERNAL_a951bf8a_4_k_cu_7f460fbd_35774cuda3std6ranges3__45__cpo9iter_moveE,@object
	.size		_ZN39_INTERNAL_a951bf8a_4_k_cu_7f460fbd_35774cuda3std6ranges3__45__cpo9iter_moveE,(_ZN39_INTERNAL_a951bf8a_4_k_cu_7f460fbd_35774cuda3std3__45__cpo5beginE - _ZN39_INTERNAL_a951bf8a_4_k_cu_7f460fbd_35774cuda3std6ranges3__45__cpo9iter_moveE)
_ZN39_INTERNAL_a951bf8a_4_k_cu_7f460fbd_35774cuda3std6ranges3__45__cpo9iter_moveE:
	.zero		1
	.type		_ZN39_INTERNAL_a951bf8a_4_k_cu_7f460fbd_35774cuda3std3__45__cpo5beginE,@object
	.size		_ZN39_INTERNAL_a951bf8a_4_k_cu_7f460fbd_35774cuda3std3__45__cpo5beginE,(_ZN39_INTERNAL_a951bf8a_4_k_cu_7f460fbd_35774cuda3std3__441_GLOBAL__N__a951bf8a_4_k_cu_7f460fbd_35776ignoreE - _ZN39_INTERNAL_a951bf8a_4_k_cu_7f460fbd_35774cuda3std3__45__cpo5beginE)
_ZN39_INTERNAL_a951bf8a_4_k_cu_7f460fbd_35774cuda3std3__45__cpo5beginE:
	.zero		1
	.type		_ZN39_INTERNAL_a951bf8a_4_k_cu_7f460fbd_35774cuda3std3__441_GLOBAL__N__a951bf8a_4_k_cu_7f460fbd_35776ignoreE,@object
	.size		_ZN39_INTERNAL_a951bf8a_4_k_cu_7f460fbd_35774cuda3std3__441_GLOBAL__N__a951bf8a_4_k_cu_7f460fbd_35776ignoreE,(_ZN39_INTERNAL_a951bf8a_4_k_cu_7f460fbd_35774cute7productE - _ZN39_INTERNAL_a951bf8a_4_k_cu_7f460fbd_35774cuda3std3__441_GLOBAL__N__a951bf8a_4_k_cu_7f460fbd_35776ignoreE)
_ZN39_INTERNAL_a951bf8a_4_k_cu_7f460fbd_35774cuda3std3__441_GLOBAL__N__a951bf8a_4_k_cu_7f460fbd_35776ignoreE:
	.zero		1
	.type		_ZN39_INTERNAL_a951bf8a_4_k_cu_7f460fbd_35774cute7productE,@object
	.size		_ZN39_INTERNAL_a951bf8a_4_k_cu_7f460fbd_35774cute7productE,(_ZN39_INTERNAL_a951bf8a_4_k_cu_7f460fbd_35774cuda3std3__45__cpo3endE - _ZN39_INTERNAL_a951bf8a_4_k_cu_7f460fbd_35774cute7productE)
_ZN39_INTERNAL_a951bf8a_4_k_cu_7f460fbd_35774cute7productE:
	.zero		1
	.type		_ZN39_INTERNAL_a951bf8a_4_k_cu_7f460fbd_35774cuda3std3__45__cpo3endE,@object
	.size		_ZN39_INTERNAL_a951bf8a_4_k_cu_7f460fbd_35774cuda3std3__45__cpo3endE,(_ZN39_INTERNAL_a951bf8a_4_k_cu_7f460fbd_35774cuda3std3__419piecewise_constructE - _ZN39_INTERNAL_a951bf8a_4_k_cu_7f460fbd_35774cuda3std3__45__cpo3endE)
_ZN39_INTERNAL_a951bf8a_4_k_cu_7f460fbd_35774cuda3std3__45__cpo3endE:
	.zero		1
	.type		_ZN39_INTERNAL_a951bf8a_4_k_cu_7f460fbd_35774cuda3std3__419piecewise_constructE,@object
	.size		_ZN39_INTERNAL_a951bf8a_4_k_cu_7f460fbd_35774cuda3std3__419piecewise_constructE,(_ZN39_INTERNAL_a951bf8a_4_k_cu_7f460fbd_35774cuda3std3__45__cpo4cendE - _ZN39_INTERNAL_a951bf8a_4_k_cu_7f460fbd_35774cuda3std3__419piecewise_constructE)
_ZN39_INTERNAL_a951bf8a_4_k_cu_7f460fbd_35774cuda3std3__419piecewise_constructE:
	.zero		1
	.type		_ZN39_INTERNAL_a951bf8a_4_k_cu_7f460fbd_35774cuda3std3__45__cpo4cendE,@object
	.size		_ZN39_INTERNAL_a951bf8a_4_k_cu_7f460fbd_35774cuda3std3__45__cpo4cendE,(_ZN39_INTERNAL_a951bf8a_4_k_cu_7f460fbd_35774cuda3std6ranges3__45__cpo4swapE - _ZN39_INTERNAL_a951bf8a_4_k_cu_7f460fbd_35774cuda3std3__45__cpo4cendE)
_ZN39_INTERNAL_a951bf8a_4_k_cu_7f460fbd_35774cuda3std3__45__cpo4cendE:
	.zero		1
	.type		_ZN39_INTERNAL_a951bf8a_4_k_cu_7f460fbd_35774cuda3std6ranges3__45__cpo4swapE,@object
	.size		_ZN39_INTERNAL_a951bf8a_4_k_cu_7f460fbd_35774cuda3std6ranges3__45__cpo4swapE,(.L_9 - _ZN39_INTERNAL_a951bf8a_4_k_cu_7f460fbd_35774cuda3std6ranges3__45__cpo4swapE)
_ZN39_INTERNAL_a951bf8a_4_k_cu_7f460fbd_35774cuda3std6ranges3__45__cpo4swapE:
	.zero		1
.L_9:


//--------------------- .nv.constant0._ZN7cutlass13device_kernelINS_4fmha6kernel28FmhaKernelTmaWarpSpecializedINS1_10collective30FmhaMainloopTmaWarpSpecializedINS_10bfloat16_tEffN4cute5tupleIJNS7_1CILi128EEESA_SA_EEENS8_IJiNS9_ILi1EEENS8_IJiiEEEEEESE_SE_NS4_14ResidualFusionEJEEENS4_15FmhaFwdEpilogueIS6_fNS8_IJNS9_ILi64EEESA_SA_EEEEENS2_23IndividualTileSchedulerEJEEEEEvNT_6ParamsE --------------------------
	.section	.nv.constant0._ZN7cutlass13device_kernelINS_4fmha6kernel28FmhaKernelTmaWarpSpecializedINS1_10collective30FmhaMainloopTmaWarpSpecializedINS_10bfloat16_tEffN4cute5tupleIJNS7_1CILi128EEESA_SA_EEENS8_IJiNS9_ILi1EEENS8_IJiiEEEEEESE_SE_NS4_14ResidualFusionEJEEENS4_15FmhaFwdEpilogueIS6_fNS8_IJNS9_ILi64EEESA_SA_EEEEENS2_23IndividualTileSchedulerEJEEEEEvNT_6ParamsE,"a",@progbits
	.sectionflags	@""
	.align	4
.nv.constant0._ZN7cutlass13device_kernelINS_4fmha6kernel28FmhaKernelTmaWarpSpecializedINS1_10collective30FmhaMainloopTmaWarpSpecializedINS_10bfloat16_tEffN4cute5tupleIJNS7_1CILi128EEESA_SA_EEENS8_IJiNS9_ILi1EEENS8_IJiiEEEEEESE_SE_NS4_14ResidualFusionEJEEENS4_15FmhaFwdEpilogueIS6_fNS8_IJNS9_ILi64EEESA_SA_EEEEENS2_23IndividualTileSchedulerEJEEEEEvNT_6ParamsE:
	.zero		2688


//--------------------- SYMBOLS --------------------------

	.type		.nv.reservedSmem.offset0,@object
	.size		.nv.reservedSmem.offset0,0x4
	.type		__assertfail,@function
